//
// Generated by NVIDIA NVVM Compiler
//
// Compiler Build ID: CL-36424714
// Cuda compilation tools, release 13.0, V13.0.88
// Based on NVVM 20.0.0
//

.version 9.0
.target sm_100
.address_size 64

	// .globl	_Z23hhlpLinearForwardKernelILi32EfEvPKT0_S2_S2_PS0_ii
// _ZZ28hhlpLinearBackwardDataKernelILi32EfEvPKT0_S2_PS0_iiE21output_gradient_block has been demoted
// _ZZ28hhlpLinearBackwardDataKernelILi32EdEvPKT0_S2_PS0_iiE21output_gradient_block has been demoted
// _ZZ28hhlpLinearBackwardDataKernelILi32EsEvPKT0_S2_PS0_iiE21output_gradient_block has been demoted

.visible .entry _Z23hhlpLinearForwardKernelILi32EfEvPKT0_S2_S2_PS0_ii(
	.param .u64 .ptr .align 1 _Z23hhlpLinearForwardKernelILi32EfEvPKT0_S2_S2_PS0_ii_param_0,
	.param .u64 .ptr .align 1 _Z23hhlpLinearForwardKernelILi32EfEvPKT0_S2_S2_PS0_ii_param_1,
	.param .u64 .ptr .align 1 _Z23hhlpLinearForwardKernelILi32EfEvPKT0_S2_S2_PS0_ii_param_2,
	.param .u64 .ptr .align 1 _Z23hhlpLinearForwardKernelILi32EfEvPKT0_S2_S2_PS0_ii_param_3,
	.param .u32 _Z23hhlpLinearForwardKernelILi32EfEvPKT0_S2_S2_PS0_ii_param_4,
	.param .u32 _Z23hhlpLinearForwardKernelILi32EfEvPKT0_S2_S2_PS0_ii_param_5
)
{
	.reg .pred 	%p<11>;
	.reg .b32 	%r<29>;
	.reg .b32 	%f<114>;
	.reg .b64 	%rd<47>;

	ld.param.u64 	%rd18, [_Z23hhlpLinearForwardKernelILi32EfEvPKT0_S2_S2_PS0_ii_param_0];
	ld.param.u64 	%rd16, [_Z23hhlpLinearForwardKernelILi32EfEvPKT0_S2_S2_PS0_ii_param_1];
	ld.param.u64 	%rd19, [_Z23hhlpLinearForwardKernelILi32EfEvPKT0_S2_S2_PS0_ii_param_2];
	ld.param.u64 	%rd17, [_Z23hhlpLinearForwardKernelILi32EfEvPKT0_S2_S2_PS0_ii_param_3];
	ld.param.u32 	%r17, [_Z23hhlpLinearForwardKernelILi32EfEvPKT0_S2_S2_PS0_ii_param_4];
	ld.param.u32 	%r18, [_Z23hhlpLinearForwardKernelILi32EfEvPKT0_S2_S2_PS0_ii_param_5];
	cvta.to.global.u64 	%rd1, %rd19;
	cvta.to.global.u64 	%rd2, %rd18;
	mov.u32 	%r19, %ctaid.y;
	shl.b32 	%r20, %r19, 5;
	mov.u32 	%r21, %tid.y;
	add.s32 	%r1, %r20, %r21;
	setp.ge.s32 	%p1, %r1, %r18;
	@%p1 bra 	$L__BB0_15;
	mul.lo.s32 	%r22, %r17, %r1;
	cvt.s64.s32 	%rd3, %r22;
	setp.lt.s32 	%p2, %r17, 1;
	mov.f32 	%f113, 0f00000000;
	@%p2 bra 	$L__BB0_14;
	and.b32  	%r2, %r17, 15;
	setp.lt.u32 	%p3, %r17, 16;
	mov.f32 	%f113, 0f00000000;
	mov.b32 	%r26, 0;
	@%p3 bra 	$L__BB0_5;
	and.b32  	%r26, %r17, 2147483632;
	neg.s32 	%r24, %r26;
	shl.b64 	%rd20, %rd3, 2;
	add.s64 	%rd21, %rd20, %rd2;
	add.s64 	%rd44, %rd21, 32;
	add.s64 	%rd43, %rd1, 32;
	mov.f32 	%f113, 0f00000000;
$L__BB0_4:
	.pragma "nounroll";
	ld.global.f32 	%f18, [%rd44+-32];
	ld.global.f32 	%f19, [%rd43+-32];
	fma.rn.f32 	%f20, %f18, %f19, %f113;
	ld.global.f32 	%f21, [%rd44+-28];
	ld.global.f32 	%f22, [%rd43+-28];
	fma.rn.f32 	%f23, %f21, %f22, %f20;
	ld.global.f32 	%f24, [%rd44+-24];
	ld.global.f32 	%f25, [%rd43+-24];
	fma.rn.f32 	%f26, %f24, %f25, %f23;
	ld.global.f32 	%f27, [%rd44+-20];
	ld.global.f32 	%f28, [%rd43+-20];
	fma.rn.f32 	%f29, %f27, %f28, %f26;
	ld.global.f32 	%f30, [%rd44+-16];
	ld.global.f32 	%f31, [%rd43+-16];
	fma.rn.f32 	%f32, %f30, %f31, %f29;
	ld.global.f32 	%f33, [%rd44+-12];
	ld.global.f32 	%f34, [%rd43+-12];
	fma.rn.f32 	%f35, %f33, %f34, %f32;
	ld.global.f32 	%f36, [%rd44+-8];
	ld.global.f32 	%f37, [%rd43+-8];
	fma.rn.f32 	%f38, %f36, %f37, %f35;
	ld.global.f32 	%f39, [%rd44+-4];
	ld.global.f32 	%f40, [%rd43+-4];
	fma.rn.f32 	%f41, %f39, %f40, %f38;
	ld.global.f32 	%f42, [%rd44];
	ld.global.f32 	%f43, [%rd43];
	fma.rn.f32 	%f44, %f42, %f43, %f41;
	ld.global.f32 	%f45, [%rd44+4];
	ld.global.f32 	%f46, [%rd43+4];
	fma.rn.f32 	%f47, %f45, %f46, %f44;
	ld.global.f32 	%f48, [%rd44+8];
	ld.global.f32 	%f49, [%rd43+8];
	fma.rn.f32 	%f50, %f48, %f49, %f47;
	ld.global.f32 	%f51, [%rd44+12];
	ld.global.f32 	%f52, [%rd43+12];
	fma.rn.f32 	%f53, %f51, %f52, %f50;
	ld.global.f32 	%f54, [%rd44+16];
	ld.global.f32 	%f55, [%rd43+16];
	fma.rn.f32 	%f56, %f54, %f55, %f53;
	ld.global.f32 	%f57, [%rd44+20];
	ld.global.f32 	%f58, [%rd43+20];
	fma.rn.f32 	%f59, %f57, %f58, %f56;
	ld.global.f32 	%f60, [%rd44+24];
	ld.global.f32 	%f61, [%rd43+24];
	fma.rn.f32 	%f62, %f60, %f61, %f59;
	ld.global.f32 	%f63, [%rd44+28];
	ld.global.f32 	%f64, [%rd43+28];
	fma.rn.f32 	%f113, %f63, %f64, %f62;
	add.s32 	%r24, %r24, 16;
	add.s64 	%rd44, %rd44, 64;
	add.s64 	%rd43, %rd43, 64;
	setp.ne.s32 	%p4, %r24, 0;
	@%p4 bra 	$L__BB0_4;
$L__BB0_5:
	setp.eq.s32 	%p5, %r2, 0;
	@%p5 bra 	$L__BB0_14;
	and.b32  	%r8, %r17, 7;
	setp.lt.u32 	%p6, %r2, 8;
	@%p6 bra 	$L__BB0_8;
	cvt.u64.u32 	%rd22, %r26;
	add.s64 	%rd23, %rd22, %rd3;
	shl.b64 	%rd24, %rd23, 2;
	add.s64 	%rd25, %rd2, %rd24;
	ld.global.f32 	%f66, [%rd25];
	mul.wide.u32 	%rd26, %r26, 4;
	add.s64 	%rd27, %rd1, %rd26;
	ld.global.f32 	%f67, [%rd27];
	fma.rn.f32 	%f68, %f66, %f67, %f113;
	ld.global.f32 	%f69, [%rd25+4];
	ld.global.f32 	%f70, [%rd27+4];
	fma.rn.f32 	%f71, %f69, %f70, %f68;
	ld.global.f32 	%f72, [%rd25+8];
	ld.global.f32 	%f73, [%rd27+8];
	fma.rn.f32 	%f74, %f72, %f73, %f71;
	ld.global.f32 	%f75, [%rd25+12];
	ld.global.f32 	%f76, [%rd27+12];
	fma.rn.f32 	%f77, %f75, %f76, %f74;
	ld.global.f32 	%f78, [%rd25+16];
	ld.global.f32 	%f79, [%rd27+16];
	fma.rn.f32 	%f80, %f78, %f79, %f77;
	ld.global.f32 	%f81, [%rd25+20];
	ld.global.f32 	%f82, [%rd27+20];
	fma.rn.f32 	%f83, %f81, %f82, %f80;
	ld.global.f32 	%f84, [%rd25+24];
	ld.global.f32 	%f85, [%rd27+24];
	fma.rn.f32 	%f86, %f84, %f85, %f83;
	ld.global.f32 	%f87, [%rd25+28];
	ld.global.f32 	%f88, [%rd27+28];
	fma.rn.f32 	%f113, %f87, %f88, %f86;
	add.s32 	%r26, %r26, 8;
$L__BB0_8:
	setp.eq.s32 	%p7, %r8, 0;
	@%p7 bra 	$L__BB0_14;
	and.b32  	%r11, %r17, 3;
	setp.lt.u32 	%p8, %r8, 4;
	@%p8 bra 	$L__BB0_11;
	cvt.u64.u32 	%rd28, %r26;
	add.s64 	%rd29, %rd28, %rd3;
	shl.b64 	%rd30, %rd29, 2;
	add.s64 	%rd31, %rd2, %rd30;
	ld.global.f32 	%f90, [%rd31];
	mul.wide.u32 	%rd32, %r26, 4;
	add.s64 	%rd33, %rd1, %rd32;
	ld.global.f32 	%f91, [%rd33];
	fma.rn.f32 	%f92, %f90, %f91, %f113;
	ld.global.f32 	%f93, [%rd31+4];
	ld.global.f32 	%f94, [%rd33+4];
	fma.rn.f32 	%f95, %f93, %f94, %f92;
	ld.global.f32 	%f96, [%rd31+8];
	ld.global.f32 	%f97, [%rd33+8];
	fma.rn.f32 	%f98, %f96, %f97, %f95;
	ld.global.f32 	%f99, [%rd31+12];
	ld.global.f32 	%f100, [%rd33+12];
	fma.rn.f32 	%f113, %f99, %f100, %f98;
	add.s32 	%r26, %r26, 4;
$L__BB0_11:
	setp.eq.s32 	%p9, %r11, 0;
	@%p9 bra 	$L__BB0_14;
	cvt.u64.u32 	%rd34, %r26;
	mul.wide.u32 	%rd35, %r26, 4;
	add.s64 	%rd46, %rd1, %rd35;
	add.s64 	%rd36, %rd3, %rd34;
	shl.b64 	%rd37, %rd36, 2;
	add.s64 	%rd45, %rd2, %rd37;
	neg.s32 	%r28, %r11;
$L__BB0_13:
	.pragma "nounroll";
	ld.global.f32 	%f101, [%rd45];
	ld.global.f32 	%f102, [%rd46];
	fma.rn.f32 	%f113, %f101, %f102, %f113;
	add.s64 	%rd46, %rd46, 4;
	add.s64 	%rd45, %rd45, 4;
	add.s32 	%r28, %r28, 1;
	setp.ne.s32 	%p10, %r28, 0;
	@%p10 bra 	$L__BB0_13;
$L__BB0_14:
	cvta.to.global.u64 	%rd38, %rd16;
	mul.wide.u32 	%rd39, %r1, 4;
	add.s64 	%rd40, %rd38, %rd39;
	ld.global.f32 	%f103, [%rd40];
	add.f32 	%f104, %f113, %f103;
	cvta.to.global.u64 	%rd41, %rd17;
	add.s64 	%rd42, %rd41, %rd39;
	st.global.f32 	[%rd42], %f104;
$L__BB0_15:
	ret;

}
	// .globl	_Z23hhlpLinearForwardKernelILi32EdEvPKT0_S2_S2_PS0_ii
.visible .entry _Z23hhlpLinearForwardKernelILi32EdEvPKT0_S2_S2_PS0_ii(
	.param .u64 .ptr .align 1 _Z23hhlpLinearForwardKernelILi32EdEvPKT0_S2_S2_PS0_ii_param_0,
	.param .u64 .ptr .align 1 _Z23hhlpLinearForwardKernelILi32EdEvPKT0_S2_S2_PS0_ii_param_1,
	.param .u64 .ptr .align 1 _Z23hhlpLinearForwardKernelILi32EdEvPKT0_S2_S2_PS0_ii_param_2,
	.param .u64 .ptr .align 1 _Z23hhlpLinearForwardKernelILi32EdEvPKT0_S2_S2_PS0_ii_param_3,
	.param .u32 _Z23hhlpLinearForwardKernelILi32EdEvPKT0_S2_S2_PS0_ii_param_4,
	.param .u32 _Z23hhlpLinearForwardKernelILi32EdEvPKT0_S2_S2_PS0_ii_param_5
)
{
	.reg .pred 	%p<11>;
	.reg .b32 	%r<29>;
	.reg .b64 	%rd<47>;
	.reg .b64 	%fd<114>;

	ld.param.u64 	%rd18, [_Z23hhlpLinearForwardKernelILi32EdEvPKT0_S2_S2_PS0_ii_param_0];
	ld.param.u64 	%rd16, [_Z23hhlpLinearForwardKernelILi32EdEvPKT0_S2_S2_PS0_ii_param_1];
	ld.param.u64 	%rd19, [_Z23hhlpLinearForwardKernelILi32EdEvPKT0_S2_S2_PS0_ii_param_2];
	ld.param.u64 	%rd17, [_Z23hhlpLinearForwardKernelILi32EdEvPKT0_S2_S2_PS0_ii_param_3];
	ld.param.u32 	%r17, [_Z23hhlpLinearForwardKernelILi32EdEvPKT0_S2_S2_PS0_ii_param_4];
	ld.param.u32 	%r18, [_Z23hhlpLinearForwardKernelILi32EdEvPKT0_S2_S2_PS0_ii_param_5];
	cvta.to.global.u64 	%rd1, %rd19;
	cvta.to.global.u64 	%rd2, %rd18;
	mov.u32 	%r19, %ctaid.y;
	shl.b32 	%r20, %r19, 5;
	mov.u32 	%r21, %tid.y;
	add.s32 	%r1, %r20, %r21;
	setp.ge.s32 	%p1, %r1, %r18;
	@%p1 bra 	$L__BB1_15;
	mul.lo.s32 	%r22, %r17, %r1;
	cvt.s64.s32 	%rd3, %r22;
	setp.lt.s32 	%p2, %r17, 1;
	mov.f64 	%fd113, 0d0000000000000000;
	@%p2 bra 	$L__BB1_14;
	and.b32  	%r2, %r17, 15;
	setp.lt.u32 	%p3, %r17, 16;
	mov.f64 	%fd113, 0d0000000000000000;
	mov.b32 	%r26, 0;
	@%p3 bra 	$L__BB1_5;
	and.b32  	%r26, %r17, 2147483632;
	neg.s32 	%r24, %r26;
	shl.b64 	%rd20, %rd3, 3;
	add.s64 	%rd21, %rd20, %rd2;
	add.s64 	%rd44, %rd21, 64;
	add.s64 	%rd43, %rd1, 64;
	mov.f64 	%fd113, 0d0000000000000000;
$L__BB1_4:
	.pragma "nounroll";
	ld.global.f64 	%fd18, [%rd44+-64];
	ld.global.f64 	%fd19, [%rd43+-64];
	fma.rn.f64 	%fd20, %fd18, %fd19, %fd113;
	ld.global.f64 	%fd21, [%rd44+-56];
	ld.global.f64 	%fd22, [%rd43+-56];
	fma.rn.f64 	%fd23, %fd21, %fd22, %fd20;
	ld.global.f64 	%fd24, [%rd44+-48];
	ld.global.f64 	%fd25, [%rd43+-48];
	fma.rn.f64 	%fd26, %fd24, %fd25, %fd23;
	ld.global.f64 	%fd27, [%rd44+-40];
	ld.global.f64 	%fd28, [%rd43+-40];
	fma.rn.f64 	%fd29, %fd27, %fd28, %fd26;
	ld.global.f64 	%fd30, [%rd44+-32];
	ld.global.f64 	%fd31, [%rd43+-32];
	fma.rn.f64 	%fd32, %fd30, %fd31, %fd29;
	ld.global.f64 	%fd33, [%rd44+-24];
	ld.global.f64 	%fd34, [%rd43+-24];
	fma.rn.f64 	%fd35, %fd33, %fd34, %fd32;
	ld.global.f64 	%fd36, [%rd44+-16];
	ld.global.f64 	%fd37, [%rd43+-16];
	fma.rn.f64 	%fd38, %fd36, %fd37, %fd35;
	ld.global.f64 	%fd39, [%rd44+-8];
	ld.global.f64 	%fd40, [%rd43+-8];
	fma.rn.f64 	%fd41, %fd39, %fd40, %fd38;
	ld.global.f64 	%fd42, [%rd44];
	ld.global.f64 	%fd43, [%rd43];
	fma.rn.f64 	%fd44, %fd42, %fd43, %fd41;
	ld.global.f64 	%fd45, [%rd44+8];
	ld.global.f64 	%fd46, [%rd43+8];
	fma.rn.f64 	%fd47, %fd45, %fd46, %fd44;
	ld.global.f64 	%fd48, [%rd44+16];
	ld.global.f64 	%fd49, [%rd43+16];
	fma.rn.f64 	%fd50, %fd48, %fd49, %fd47;
	ld.global.f64 	%fd51, [%rd44+24];
	ld.global.f64 	%fd52, [%rd43+24];
	fma.rn.f64 	%fd53, %fd51, %fd52, %fd50;
	ld.global.f64 	%fd54, [%rd44+32];
	ld.global.f64 	%fd55, [%rd43+32];
	fma.rn.f64 	%fd56, %fd54, %fd55, %fd53;
	ld.global.f64 	%fd57, [%rd44+40];
	ld.global.f64 	%fd58, [%rd43+40];
	fma.rn.f64 	%fd59, %fd57, %fd58, %fd56;
	ld.global.f64 	%fd60, [%rd44+48];
	ld.global.f64 	%fd61, [%rd43+48];
	fma.rn.f64 	%fd62, %fd60, %fd61, %fd59;
	ld.global.f64 	%fd63, [%rd44+56];
	ld.global.f64 	%fd64, [%rd43+56];
	fma.rn.f64 	%fd113, %fd63, %fd64, %fd62;
	add.s32 	%r24, %r24, 16;
	add.s64 	%rd44, %rd44, 128;
	add.s64 	%rd43, %rd43, 128;
	setp.ne.s32 	%p4, %r24, 0;
	@%p4 bra 	$L__BB1_4;
$L__BB1_5:
	setp.eq.s32 	%p5, %r2, 0;
	@%p5 bra 	$L__BB1_14;
	and.b32  	%r8, %r17, 7;
	setp.lt.u32 	%p6, %r2, 8;
	@%p6 bra 	$L__BB1_8;
	cvt.u64.u32 	%rd22, %r26;
	add.s64 	%rd23, %rd22, %rd3;
	shl.b64 	%rd24, %rd23, 3;
	add.s64 	%rd25, %rd2, %rd24;
	ld.global.f64 	%fd66, [%rd25];
	mul.wide.u32 	%rd26, %r26, 8;
	add.s64 	%rd27, %rd1, %rd26;
	ld.global.f64 	%fd67, [%rd27];
	fma.rn.f64 	%fd68, %fd66, %fd67, %fd113;
	ld.global.f64 	%fd69, [%rd25+8];
	ld.global.f64 	%fd70, [%rd27+8];
	fma.rn.f64 	%fd71, %fd69, %fd70, %fd68;
	ld.global.f64 	%fd72, [%rd25+16];
	ld.global.f64 	%fd73, [%rd27+16];
	fma.rn.f64 	%fd74, %fd72, %fd73, %fd71;
	ld.global.f64 	%fd75, [%rd25+24];
	ld.global.f64 	%fd76, [%rd27+24];
	fma.rn.f64 	%fd77, %fd75, %fd76, %fd74;
	ld.global.f64 	%fd78, [%rd25+32];
	ld.global.f64 	%fd79, [%rd27+32];
	fma.rn.f64 	%fd80, %fd78, %fd79, %fd77;
	ld.global.f64 	%fd81, [%rd25+40];
	ld.global.f64 	%fd82, [%rd27+40];
	fma.rn.f64 	%fd83, %fd81, %fd82, %fd80;
	ld.global.f64 	%fd84, [%rd25+48];
	ld.global.f64 	%fd85, [%rd27+48];
	fma.rn.f64 	%fd86, %fd84, %fd85, %fd83;
	ld.global.f64 	%fd87, [%rd25+56];
	ld.global.f64 	%fd88, [%rd27+56];
	fma.rn.f64 	%fd113, %fd87, %fd88, %fd86;
	add.s32 	%r26, %r26, 8;
$L__BB1_8:
	setp.eq.s32 	%p7, %r8, 0;
	@%p7 bra 	$L__BB1_14;
	and.b32  	%r11, %r17, 3;
	setp.lt.u32 	%p8, %r8, 4;
	@%p8 bra 	$L__BB1_11;
	cvt.u64.u32 	%rd28, %r26;
	add.s64 	%rd29, %rd28, %rd3;
	shl.b64 	%rd30, %rd29, 3;
	add.s64 	%rd31, %rd2, %rd30;
	ld.global.f64 	%fd90, [%rd31];
	mul.wide.u32 	%rd32, %r26, 8;
	add.s64 	%rd33, %rd1, %rd32;
	ld.global.f64 	%fd91, [%rd33];
	fma.rn.f64 	%fd92, %fd90, %fd91, %fd113;
	ld.global.f64 	%fd93, [%rd31+8];
	ld.global.f64 	%fd94, [%rd33+8];
	fma.rn.f64 	%fd95, %fd93, %fd94, %fd92;
	ld.global.f64 	%fd96, [%rd31+16];
	ld.global.f64 	%fd97, [%rd33+16];
	fma.rn.f64 	%fd98, %fd96, %fd97, %fd95;
	ld.global.f64 	%fd99, [%rd31+24];
	ld.global.f64 	%fd100, [%rd33+24];
	fma.rn.f64 	%fd113, %fd99, %fd100, %fd98;
	add.s32 	%r26, %r26, 4;
$L__BB1_11:
	setp.eq.s32 	%p9, %r11, 0;
	@%p9 bra 	$L__BB1_14;
	cvt.u64.u32 	%rd34, %r26;
	mul.wide.u32 	%rd35, %r26, 8;
	add.s64 	%rd46, %rd1, %rd35;
	add.s64 	%rd36, %rd3, %rd34;
	shl.b64 	%rd37, %rd36, 3;
	add.s64 	%rd45, %rd2, %rd37;
	neg.s32 	%r28, %r11;
$L__BB1_13:
	.pragma "nounroll";
	ld.global.f64 	%fd101, [%rd45];
	ld.global.f64 	%fd102, [%rd46];
	fma.rn.f64 	%fd113, %fd101, %fd102, %fd113;
	add.s64 	%rd46, %rd46, 8;
	add.s64 	%rd45, %rd45, 8;
	add.s32 	%r28, %r28, 1;
	setp.ne.s32 	%p10, %r28, 0;
	@%p10 bra 	$L__BB1_13;
$L__BB1_14:
	cvta.to.global.u64 	%rd38, %rd16;
	mul.wide.u32 	%rd39, %r1, 8;
	add.s64 	%rd40, %rd38, %rd39;
	ld.global.f64 	%fd103, [%rd40];
	add.f64 	%fd104, %fd113, %fd103;
	cvta.to.global.u64 	%rd41, %rd17;
	add.s64 	%rd42, %rd41, %rd39;
	st.global.f64 	[%rd42], %fd104;
$L__BB1_15:
	ret;

}
	// .globl	_Z23hhlpLinearForwardKernelILi32EsEvPKT0_S2_S2_PS0_ii
.visible .entry _Z23hhlpLinearForwardKernelILi32EsEvPKT0_S2_S2_PS0_ii(
	.param .u64 .ptr .align 1 _Z23hhlpLinearForwardKernelILi32EsEvPKT0_S2_S2_PS0_ii_param_0,
	.param .u64 .ptr .align 1 _Z23hhlpLinearForwardKernelILi32EsEvPKT0_S2_S2_PS0_ii_param_1,
	.param .u64 .ptr .align 1 _Z23hhlpLinearForwardKernelILi32EsEvPKT0_S2_S2_PS0_ii_param_2,
	.param .u64 .ptr .align 1 _Z23hhlpLinearForwardKernelILi32EsEvPKT0_S2_S2_PS0_ii_param_3,
	.param .u32 _Z23hhlpLinearForwardKernelILi32EsEvPKT0_S2_S2_PS0_ii_param_4,
	.param .u32 _Z23hhlpLinearForwardKernelILi32EsEvPKT0_S2_S2_PS0_ii_param_5
)
{
	.reg .pred 	%p<11>;
	.reg .b16 	%rs<114>;
	.reg .b32 	%r<29>;
	.reg .b64 	%rd<47>;

	ld.param.u64 	%rd18, [_Z23hhlpLinearForwardKernelILi32EsEvPKT0_S2_S2_PS0_ii_param_0];
	ld.param.u64 	%rd16, [_Z23hhlpLinearForwardKernelILi32EsEvPKT0_S2_S2_PS0_ii_param_1];
	ld.param.u64 	%rd19, [_Z23hhlpLinearForwardKernelILi32EsEvPKT0_S2_S2_PS0_ii_param_2];
	ld.param.u64 	%rd17, [_Z23hhlpLinearForwardKernelILi32EsEvPKT0_S2_S2_PS0_ii_param_3];
	ld.param.u32 	%r17, [_Z23hhlpLinearForwardKernelILi32EsEvPKT0_S2_S2_PS0_ii_param_4];
	ld.param.u32 	%r18, [_Z23hhlpLinearForwardKernelILi32EsEvPKT0_S2_S2_PS0_ii_param_5];
	cvta.to.global.u64 	%rd1, %rd19;
	cvta.to.global.u64 	%rd2, %rd18;
	mov.u32 	%r19, %ctaid.y;
	shl.b32 	%r20, %r19, 5;
	mov.u32 	%r21, %tid.y;
	add.s32 	%r1, %r20, %r21;
	setp.ge.s32 	%p1, %r1, %r18;
	@%p1 bra 	$L__BB2_15;
	mul.lo.s32 	%r22, %r17, %r1;
	cvt.s64.s32 	%rd3, %r22;
	setp.lt.s32 	%p2, %r17, 1;
	mov.b16 	%rs113, 0;
	@%p2 bra 	$L__BB2_14;
	and.b32  	%r2, %r17, 15;
	setp.lt.u32 	%p3, %r17, 16;
	mov.b16 	%rs113, 0;
	mov.b32 	%r26, 0;
	@%p3 bra 	$L__BB2_5;
	and.b32  	%r26, %r17, 2147483632;
	neg.s32 	%r24, %r26;
	shl.b64 	%rd20, %rd3, 1;
	add.s64 	%rd21, %rd20, %rd2;
	add.s64 	%rd44, %rd21, 16;
	add.s64 	%rd43, %rd1, 16;
	mov.b16 	%rs113, 0;
$L__BB2_4:
	.pragma "nounroll";
	ld.global.u16 	%rs18, [%rd44+-16];
	ld.global.u16 	%rs19, [%rd43+-16];
	mad.lo.s16 	%rs20, %rs19, %rs18, %rs113;
	ld.global.u16 	%rs21, [%rd44+-14];
	ld.global.u16 	%rs22, [%rd43+-14];
	mad.lo.s16 	%rs23, %rs22, %rs21, %rs20;
	ld.global.u16 	%rs24, [%rd44+-12];
	ld.global.u16 	%rs25, [%rd43+-12];
	mad.lo.s16 	%rs26, %rs25, %rs24, %rs23;
	ld.global.u16 	%rs27, [%rd44+-10];
	ld.global.u16 	%rs28, [%rd43+-10];
	mad.lo.s16 	%rs29, %rs28, %rs27, %rs26;
	ld.global.u16 	%rs30, [%rd44+-8];
	ld.global.u16 	%rs31, [%rd43+-8];
	mad.lo.s16 	%rs32, %rs31, %rs30, %rs29;
	ld.global.u16 	%rs33, [%rd44+-6];
	ld.global.u16 	%rs34, [%rd43+-6];
	mad.lo.s16 	%rs35, %rs34, %rs33, %rs32;
	ld.global.u16 	%rs36, [%rd44+-4];
	ld.global.u16 	%rs37, [%rd43+-4];
	mad.lo.s16 	%rs38, %rs37, %rs36, %rs35;
	ld.global.u16 	%rs39, [%rd44+-2];
	ld.global.u16 	%rs40, [%rd43+-2];
	mad.lo.s16 	%rs41, %rs40, %rs39, %rs38;
	ld.global.u16 	%rs42, [%rd44];
	ld.global.u16 	%rs43, [%rd43];
	mad.lo.s16 	%rs44, %rs43, %rs42, %rs41;
	ld.global.u16 	%rs45, [%rd44+2];
	ld.global.u16 	%rs46, [%rd43+2];
	mad.lo.s16 	%rs47, %rs46, %rs45, %rs44;
	ld.global.u16 	%rs48, [%rd44+4];
	ld.global.u16 	%rs49, [%rd43+4];
	mad.lo.s16 	%rs50, %rs49, %rs48, %rs47;
	ld.global.u16 	%rs51, [%rd44+6];
	ld.global.u16 	%rs52, [%rd43+6];
	mad.lo.s16 	%rs53, %rs52, %rs51, %rs50;
	ld.global.u16 	%rs54, [%rd44+8];
	ld.global.u16 	%rs55, [%rd43+8];
	mad.lo.s16 	%rs56, %rs55, %rs54, %rs53;
	ld.global.u16 	%rs57, [%rd44+10];
	ld.global.u16 	%rs58, [%rd43+10];
	mad.lo.s16 	%rs59, %rs58, %rs57, %rs56;
	ld.global.u16 	%rs60, [%rd44+12];
	ld.global.u16 	%rs61, [%rd43+12];
	mad.lo.s16 	%rs62, %rs61, %rs60, %rs59;
	ld.global.u16 	%rs63, [%rd44+14];
	ld.global.u16 	%rs64, [%rd43+14];
	mad.lo.s16 	%rs113, %rs64, %rs63, %rs62;
	add.s32 	%r24, %r24, 16;
	add.s64 	%rd44, %rd44, 32;
	add.s64 	%rd43, %rd43, 32;
	setp.ne.s32 	%p4, %r24, 0;
	@%p4 bra 	$L__BB2_4;
$L__BB2_5:
	setp.eq.s32 	%p5, %r2, 0;
	@%p5 bra 	$L__BB2_14;
	and.b32  	%r8, %r17, 7;
	setp.lt.u32 	%p6, %r2, 8;
	@%p6 bra 	$L__BB2_8;
	cvt.u64.u32 	%rd22, %r26;
	add.s64 	%rd23, %rd22, %rd3;
	shl.b64 	%rd24, %rd23, 1;
	add.s64 	%rd25, %rd2, %rd24;
	ld.global.u16 	%rs66, [%rd25];
	mul.wide.u32 	%rd26, %r26, 2;
	add.s64 	%rd27, %rd1, %rd26;
	ld.global.u16 	%rs67, [%rd27];
	mad.lo.s16 	%rs68, %rs67, %rs66, %rs113;
	ld.global.u16 	%rs69, [%rd25+2];
	ld.global.u16 	%rs70, [%rd27+2];
	mad.lo.s16 	%rs71, %rs70, %rs69, %rs68;
	ld.global.u16 	%rs72, [%rd25+4];
	ld.global.u16 	%rs73, [%rd27+4];
	mad.lo.s16 	%rs74, %rs73, %rs72, %rs71;
	ld.global.u16 	%rs75, [%rd25+6];
	ld.global.u16 	%rs76, [%rd27+6];
	mad.lo.s16 	%rs77, %rs76, %rs75, %rs74;
	ld.global.u16 	%rs78, [%rd25+8];
	ld.global.u16 	%rs79, [%rd27+8];
	mad.lo.s16 	%rs80, %rs79, %rs78, %rs77;
	ld.global.u16 	%rs81, [%rd25+10];
	ld.global.u16 	%rs82, [%rd27+10];
	mad.lo.s16 	%rs83, %rs82, %rs81, %rs80;
	ld.global.u16 	%rs84, [%rd25+12];
	ld.global.u16 	%rs85, [%rd27+12];
	mad.lo.s16 	%rs86, %rs85, %rs84, %rs83;
	ld.global.u16 	%rs87, [%rd25+14];
	ld.global.u16 	%rs88, [%rd27+14];
	mad.lo.s16 	%rs113, %rs88, %rs87, %rs86;
	add.s32 	%r26, %r26, 8;
$L__BB2_8:
	setp.eq.s32 	%p7, %r8, 0;
	@%p7 bra 	$L__BB2_14;
	and.b32  	%r11, %r17, 3;
	setp.lt.u32 	%p8, %r8, 4;
	@%p8 bra 	$L__BB2_11;
	cvt.u64.u32 	%rd28, %r26;
	add.s64 	%rd29, %rd28, %rd3;
	shl.b64 	%rd30, %rd29, 1;
	add.s64 	%rd31, %rd2, %rd30;
	ld.global.u16 	%rs90, [%rd31];
	mul.wide.u32 	%rd32, %r26, 2;
	add.s64 	%rd33, %rd1, %rd32;
	ld.global.u16 	%rs91, [%rd33];
	mad.lo.s16 	%rs92, %rs91, %rs90, %rs113;
	ld.global.u16 	%rs93, [%rd31+2];
	ld.global.u16 	%rs94, [%rd33+2];
	mad.lo.s16 	%rs95, %rs94, %rs93, %rs92;
	ld.global.u16 	%rs96, [%rd31+4];
	ld.global.u16 	%rs97, [%rd33+4];
	mad.lo.s16 	%rs98, %rs97, %rs96, %rs95;
	ld.global.u16 	%rs99, [%rd31+6];
	ld.global.u16 	%rs100, [%rd33+6];
	mad.lo.s16 	%rs113, %rs100, %rs99, %rs98;
	add.s32 	%r26, %r26, 4;
$L__BB2_11:
	setp.eq.s32 	%p9, %r11, 0;
	@%p9 bra 	$L__BB2_14;
	cvt.u64.u32 	%rd34, %r26;
	mul.wide.u32 	%rd35, %r26, 2;
	add.s64 	%rd46, %rd1, %rd35;
	add.s64 	%rd36, %rd3, %rd34;
	shl.b64 	%rd37, %rd36, 1;
	add.s64 	%rd45, %rd2, %rd37;
	neg.s32 	%r28, %r11;
$L__BB2_13:
	.pragma "nounroll";
	ld.global.u16 	%rs101, [%rd45];
	ld.global.u16 	%rs102, [%rd46];
	mad.lo.s16 	%rs113, %rs102, %rs101, %rs113;
	add.s64 	%rd46, %rd46, 2;
	add.s64 	%rd45, %rd45, 2;
	add.s32 	%r28, %r28, 1;
	setp.ne.s32 	%p10, %r28, 0;
	@%p10 bra 	$L__BB2_13;
$L__BB2_14:
	cvta.to.global.u64 	%rd38, %rd16;
	mul.wide.u32 	%rd39, %r1, 2;
	add.s64 	%rd40, %rd38, %rd39;
	ld.global.u16 	%rs103, [%rd40];
	add.s16 	%rs104, %rs103, %rs113;
	cvta.to.global.u64 	%rd41, %rd17;
	add.s64 	%rd42, %rd41, %rd39;
	st.global.u16 	[%rd42], %rs104;
$L__BB2_15:
	ret;

}
	// .globl	_Z28hhlpLinearBackwardBiasKernelILi32EfEvPKT0_PS0_i
.visible .entry _Z28hhlpLinearBackwardBiasKernelILi32EfEvPKT0_PS0_i(
	.param .u64 .ptr .align 1 _Z28hhlpLinearBackwardBiasKernelILi32EfEvPKT0_PS0_i_param_0,
	.param .u64 .ptr .align 1 _Z28hhlpLinearBackwardBiasKernelILi32EfEvPKT0_PS0_i_param_1,
	.param .u32 _Z28hhlpLinearBackwardBiasKernelILi32EfEvPKT0_PS0_i_param_2
)
{
	.reg .pred 	%p<2>;
	.reg .b32 	%r<6>;
	.reg .b32 	%f<2>;
	.reg .b64 	%rd<8>;

	ld.param.u64 	%rd1, [_Z28hhlpLinearBackwardBiasKernelILi32EfEvPKT0_PS0_i_param_0];
	ld.param.u64 	%rd2, [_Z28hhlpLinearBackwardBiasKernelILi32EfEvPKT0_PS0_i_param_1];
	ld.param.u32 	%r2, [_Z28hhlpLinearBackwardBiasKernelILi32EfEvPKT0_PS0_i_param_2];
	mov.u32 	%r3, %ctaid.y;
	shl.b32 	%r4, %r3, 5;
	mov.u32 	%r5, %tid.y;
	add.s32 	%r1, %r4, %r5;
	setp.ge.s32 	%p1, %r1, %r2;
	@%p1 bra 	$L__BB3_2;
	cvta.to.global.u64 	%rd3, %rd1;
	cvta.to.global.u64 	%rd4, %rd2;
	mul.wide.u32 	%rd5, %r1, 4;
	add.s64 	%rd6, %rd3, %rd5;
	ld.global.f32 	%f1, [%rd6];
	add.s64 	%rd7, %rd4, %rd5;
	st.global.f32 	[%rd7], %f1;
$L__BB3_2:
	ret;

}
	// .globl	_Z28hhlpLinearBackwardBiasKernelILi32EdEvPKT0_PS0_i
.visible .entry _Z28hhlpLinearBackwardBiasKernelILi32EdEvPKT0_PS0_i(
	.param .u64 .ptr .align 1 _Z28hhlpLinearBackwardBiasKernelILi32EdEvPKT0_PS0_i_param_0,
	.param .u64 .ptr .align 1 _Z28hhlpLinearBackwardBiasKernelILi32EdEvPKT0_PS0_i_param_1,
	.param .u32 _Z28hhlpLinearBackwardBiasKernelILi32EdEvPKT0_PS0_i_param_2
)
{
	.reg .pred 	%p<2>;
	.reg .b32 	%r<6>;
	.reg .b64 	%rd<8>;
	.reg .b64 	%fd<2>;

	ld.param.u64 	%rd1, [_Z28hhlpLinearBackwardBiasKernelILi32EdEvPKT0_PS0_i_param_0];
	ld.param.u64 	%rd2, [_Z28hhlpLinearBackwardBiasKernelILi32EdEvPKT0_PS0_i_param_1];
	ld.param.u32 	%r2, [_Z28hhlpLinearBackwardBiasKernelILi32EdEvPKT0_PS0_i_param_2];
	mov.u32 	%r3, %ctaid.y;
	shl.b32 	%r4, %r3, 5;
	mov.u32 	%r5, %tid.y;
	add.s32 	%r1, %r4, %r5;
	setp.ge.s32 	%p1, %r1, %r2;
	@%p1 bra 	$L__BB4_2;
	cvta.to.global.u64 	%rd3, %rd1;
	cvta.to.global.u64 	%rd4, %rd2;
	mul.wide.u32 	%rd5, %r1, 8;
	add.s64 	%rd6, %rd3, %rd5;
	ld.global.f64 	%fd1, [%rd6];
	add.s64 	%rd7, %rd4, %rd5;
	st.global.f64 	[%rd7], %fd1;
$L__BB4_2:
	ret;

}
	// .globl	_Z28hhlpLinearBackwardBiasKernelILi32EsEvPKT0_PS0_i
.visible .entry _Z28hhlpLinearBackwardBiasKernelILi32EsEvPKT0_PS0_i(
	.param .u64 .ptr .align 1 _Z28hhlpLinearBackwardBiasKernelILi32EsEvPKT0_PS0_i_param_0,
	.param .u64 .ptr .align 1 _Z28hhlpLinearBackwardBiasKernelILi32EsEvPKT0_PS0_i_param_1,
	.param .u32 _Z28hhlpLinearBackwardBiasKernelILi32EsEvPKT0_PS0_i_param_2
)
{
	.reg .pred 	%p<2>;
	.reg .b16 	%rs<2>;
	.reg .b32 	%r<6>;
	.reg .b64 	%rd<8>;

	ld.param.u64 	%rd1, [_Z28hhlpLinearBackwardBiasKernelILi32EsEvPKT0_PS0_i_param_0];
	ld.param.u64 	%rd2, [_Z28hhlpLinearBackwardBiasKernelILi32EsEvPKT0_PS0_i_param_1];
	ld.param.u32 	%r2, [_Z28hhlpLinearBackwardBiasKernelILi32EsEvPKT0_PS0_i_param_2];
	mov.u32 	%r3, %ctaid.y;
	shl.b32 	%r4, %r3, 5;
	mov.u32 	%r5, %tid.y;
	add.s32 	%r1, %r4, %r5;
	setp.ge.s32 	%p1, %r1, %r2;
	@%p1 bra 	$L__BB5_2;
	cvta.to.global.u64 	%rd3, %rd1;
	cvta.to.global.u64 	%rd4, %rd2;
	mul.wide.u32 	%rd5, %r1, 2;
	add.s64 	%rd6, %rd3, %rd5;
	ld.global.u16 	%rs1, [%rd6];
	add.s64 	%rd7, %rd4, %rd5;
	st.global.u16 	[%rd7], %rs1;
$L__BB5_2:
	ret;

}
	// .globl	_Z31hhlpLinearBackwardWeightsKernelILi32EfEvPKT0_S2_PS0_ii
.visible .entry _Z31hhlpLinearBackwardWeightsKernelILi32EfEvPKT0_S2_PS0_ii(
	.param .u64 .ptr .align 1 _Z31hhlpLinearBackwardWeightsKernelILi32EfEvPKT0_S2_PS0_ii_param_0,
	.param .u64 .ptr .align 1 _Z31hhlpLinearBackwardWeightsKernelILi32EfEvPKT0_S2_PS0_ii_param_1,
	.param .u64 .ptr .align 1 _Z31hhlpLinearBackwardWeightsKernelILi32EfEvPKT0_S2_PS0_ii_param_2,
	.param .u32 _Z31hhlpLinearBackwardWeightsKernelILi32EfEvPKT0_S2_PS0_ii_param_3,
	.param .u32 _Z31hhlpLinearBackwardWeightsKernelILi32EfEvPKT0_S2_PS0_ii_param_4
)
{
	.reg .pred 	%p<4>;
	.reg .b32 	%r<12>;
	.reg .b32 	%f<4>;
	.reg .b64 	%rd<13>;

	ld.param.u64 	%rd1, [_Z31hhlpLinearBackwardWeightsKernelILi32EfEvPKT0_S2_PS0_ii_param_0];
	ld.param.u64 	%rd2, [_Z31hhlpLinearBackwardWeightsKernelILi32EfEvPKT0_S2_PS0_ii_param_1];
	ld.param.u64 	%rd3, [_Z31hhlpLinearBackwardWeightsKernelILi32EfEvPKT0_S2_PS0_ii_param_2];
	ld.param.u32 	%r4, [_Z31hhlpLinearBackwardWeightsKernelILi32EfEvPKT0_S2_PS0_ii_param_3];
	ld.param.u32 	%r3, [_Z31hhlpLinearBackwardWeightsKernelILi32EfEvPKT0_S2_PS0_ii_param_4];
	mov.u32 	%r5, %ctaid.y;
	shl.b32 	%r6, %r5, 5;
	mov.u32 	%r7, %tid.y;
	add.s32 	%r1, %r6, %r7;
	mov.u32 	%r8, %ctaid.x;
	shl.b32 	%r9, %r8, 5;
	mov.u32 	%r10, %tid.x;
	add.s32 	%r2, %r9, %r10;
	setp.ge.s32 	%p1, %r1, %r4;
	setp.ge.s32 	%p2, %r2, %r3;
	or.pred  	%p3, %p1, %p2;
	@%p3 bra 	$L__BB6_2;
	cvta.to.global.u64 	%rd4, %rd1;
	cvta.to.global.u64 	%rd5, %rd2;
	cvta.to.global.u64 	%rd6, %rd3;
	mul.wide.u32 	%rd7, %r1, 4;
	add.s64 	%rd8, %rd4, %rd7;
	ld.global.f32 	%f1, [%rd8];
	mul.wide.s32 	%rd9, %r2, 4;
	add.s64 	%rd10, %rd5, %rd9;
	ld.global.f32 	%f2, [%rd10];
	mul.f32 	%f3, %f1, %f2;
	mad.lo.s32 	%r11, %r3, %r1, %r2;
	mul.wide.s32 	%rd11, %r11, 4;
	add.s64 	%rd12, %rd6, %rd11;
	st.global.f32 	[%rd12], %f3;
$L__BB6_2:
	ret;

}
	// .globl	_Z31hhlpLinearBackwardWeightsKernelILi32EdEvPKT0_S2_PS0_ii
.visible .entry _Z31hhlpLinearBackwardWeightsKernelILi32EdEvPKT0_S2_PS0_ii(
	.param .u64 .ptr .align 1 _Z31hhlpLinearBackwardWeightsKernelILi32EdEvPKT0_S2_PS0_ii_param_0,
	.param .u64 .ptr .align 1 _Z31hhlpLinearBackwardWeightsKernelILi32EdEvPKT0_S2_PS0_ii_param_1,
	.param .u64 .ptr .align 1 _Z31hhlpLinearBackwardWeightsKernelILi32EdEvPKT0_S2_PS0_ii_param_2,
	.param .u32 _Z31hhlpLinearBackwardWeightsKernelILi32EdEvPKT0_S2_PS0_ii_param_3,
	.param .u32 _Z31hhlpLinearBackwardWeightsKernelILi32EdEvPKT0_S2_PS0_ii_param_4
)
{
	.reg .pred 	%p<4>;
	.reg .b32 	%r<12>;
	.reg .b64 	%rd<13>;
	.reg .b64 	%fd<4>;

	ld.param.u64 	%rd1, [_Z31hhlpLinearBackwardWeightsKernelILi32EdEvPKT0_S2_PS0_ii_param_0];
	ld.param.u64 	%rd2, [_Z31hhlpLinearBackwardWeightsKernelILi32EdEvPKT0_S2_PS0_ii_param_1];
	ld.param.u64 	%rd3, [_Z31hhlpLinearBackwardWeightsKernelILi32EdEvPKT0_S2_PS0_ii_param_2];
	ld.param.u32 	%r4, [_Z31hhlpLinearBackwardWeightsKernelILi32EdEvPKT0_S2_PS0_ii_param_3];
	ld.param.u32 	%r3, [_Z31hhlpLinearBackwardWeightsKernelILi32EdEvPKT0_S2_PS0_ii_param_4];
	mov.u32 	%r5, %ctaid.y;
	shl.b32 	%r6, %r5, 5;
	mov.u32 	%r7, %tid.y;
	add.s32 	%r1, %r6, %r7;
	mov.u32 	%r8, %ctaid.x;
	shl.b32 	%r9, %r8, 5;
	mov.u32 	%r10, %tid.x;
	add.s32 	%r2, %r9, %r10;
	setp.ge.s32 	%p1, %r1, %r4;
	setp.ge.s32 	%p2, %r2, %r3;
	or.pred  	%p3, %p1, %p2;
	@%p3 bra 	$L__BB7_2;
	cvta.to.global.u64 	%rd4, %rd1;
	cvta.to.global.u64 	%rd5, %rd2;
	cvta.to.global.u64 	%rd6, %rd3;
	mul.wide.u32 	%rd7, %r1, 8;
	add.s64 	%rd8, %rd4, %rd7;
	ld.global.f64 	%fd1, [%rd8];
	mul.wide.s32 	%rd9, %r2, 8;
	add.s64 	%rd10, %rd5, %rd9;
	ld.global.f64 	%fd2, [%rd10];
	mul.f64 	%fd3, %fd1, %fd2;
	mad.lo.s32 	%r11, %r3, %r1, %r2;
	mul.wide.s32 	%rd11, %r11, 8;
	add.s64 	%rd12, %rd6, %rd11;
	st.global.f64 	[%rd12], %fd3;
$L__BB7_2:
	ret;

}
	// .globl	_Z31hhlpLinearBackwardWeightsKernelILi32EsEvPKT0_S2_PS0_ii
.visible .entry _Z31hhlpLinearBackwardWeightsKernelILi32EsEvPKT0_S2_PS0_ii(
	.param .u64 .ptr .align 1 _Z31hhlpLinearBackwardWeightsKernelILi32EsEvPKT0_S2_PS0_ii_param_0,
	.param .u64 .ptr .align 1 _Z31hhlpLinearBackwardWeightsKernelILi32EsEvPKT0_S2_PS0_ii_param_1,
	.param .u64 .ptr .align 1 _Z31hhlpLinearBackwardWeightsKernelILi32EsEvPKT0_S2_PS0_ii_param_2,
	.param .u32 _Z31hhlpLinearBackwardWeightsKernelILi32EsEvPKT0_S2_PS0_ii_param_3,
	.param .u32 _Z31hhlpLinearBackwardWeightsKernelILi32EsEvPKT0_S2_PS0_ii_param_4
)
{
	.reg .pred 	%p<4>;
	.reg .b16 	%rs<4>;
	.reg .b32 	%r<12>;
	.reg .b64 	%rd<13>;

	ld.param.u64 	%rd1, [_Z31hhlpLinearBackwardWeightsKernelILi32EsEvPKT0_S2_PS0_ii_param_0];
	ld.param.u64 	%rd2, [_Z31hhlpLinearBackwardWeightsKernelILi32EsEvPKT0_S2_PS0_ii_param_1];
	ld.param.u64 	%rd3, [_Z31hhlpLinearBackwardWeightsKernelILi32EsEvPKT0_S2_PS0_ii_param_2];
	ld.param.u32 	%r4, [_Z31hhlpLinearBackwardWeightsKernelILi32EsEvPKT0_S2_PS0_ii_param_3];
	ld.param.u32 	%r3, [_Z31hhlpLinearBackwardWeightsKernelILi32EsEvPKT0_S2_PS0_ii_param_4];
	mov.u32 	%r5, %ctaid.y;
	shl.b32 	%r6, %r5, 5;
	mov.u32 	%r7, %tid.y;
	add.s32 	%r1, %r6, %r7;
	mov.u32 	%r8, %ctaid.x;
	shl.b32 	%r9, %r8, 5;
	mov.u32 	%r10, %tid.x;
	add.s32 	%r2, %r9, %r10;
	setp.ge.s32 	%p1, %r1, %r4;
	setp.ge.s32 	%p2, %r2, %r3;
	or.pred  	%p3, %p1, %p2;
	@%p3 bra 	$L__BB8_2;
	cvta.to.global.u64 	%rd4, %rd1;
	cvta.to.global.u64 	%rd5, %rd2;
	cvta.to.global.u64 	%rd6, %rd3;
	mul.wide.u32 	%rd7, %r1, 2;
	add.s64 	%rd8, %rd4, %rd7;
	ld.global.u16 	%rs1, [%rd8];
	mul.wide.s32 	%rd9, %r2, 2;
	add.s64 	%rd10, %rd5, %rd9;
	ld.global.u16 	%rs2, [%rd10];
	mul.lo.s16 	%rs3, %rs2, %rs1;
	mad.lo.s32 	%r11, %r3, %r1, %r2;
	mul.wide.s32 	%rd11, %r11, 2;
	add.s64 	%rd12, %rd6, %rd11;
	st.global.u16 	[%rd12], %rs3;
$L__BB8_2:
	ret;

}
	// .globl	_Z28hhlpLinearBackwardDataKernelILi32EfEvPKT0_S2_PS0_ii
.visible .entry _Z28hhlpLinearBackwardDataKernelILi32EfEvPKT0_S2_PS0_ii(
	.param .u64 .ptr .align 1 _Z28hhlpLinearBackwardDataKernelILi32EfEvPKT0_S2_PS0_ii_param_0,
	.param .u64 .ptr .align 1 _Z28hhlpLinearBackwardDataKernelILi32EfEvPKT0_S2_PS0_ii_param_1,
	.param .u64 .ptr .align 1 _Z28hhlpLinearBackwardDataKernelILi32EfEvPKT0_S2_PS0_ii_param_2,
	.param .u32 _Z28hhlpLinearBackwardDataKernelILi32EfEvPKT0_S2_PS0_ii_param_3,
	.param .u32 _Z28hhlpLinearBackwardDataKernelILi32EfEvPKT0_S2_PS0_ii_param_4
)
{
	.reg .pred 	%p<8>;
	.reg .b32 	%r<31>;
	.reg .b32 	%f<13>;
	.reg .b64 	%rd<13>;
	// demoted variable
	.shared .align 4 .b8 _ZZ28hhlpLinearBackwardDataKernelILi32EfEvPKT0_S2_PS0_iiE21output_gradient_block[128];
	ld.param.u64 	%rd3, [_Z28hhlpLinearBackwardDataKernelILi32EfEvPKT0_S2_PS0_ii_param_0];
	ld.param.u64 	%rd4, [_Z28hhlpLinearBackwardDataKernelILi32EfEvPKT0_S2_PS0_ii_param_1];
	ld.param.u64 	%rd5, [_Z28hhlpLinearBackwardDataKernelILi32EfEvPKT0_S2_PS0_ii_param_2];
	ld.param.u32 	%r16, [_Z28hhlpLinearBackwardDataKernelILi32EfEvPKT0_S2_PS0_ii_param_3];
	ld.param.u32 	%r17, [_Z28hhlpLinearBackwardDataKernelILi32EfEvPKT0_S2_PS0_ii_param_4];
	mov.u32 	%r18, %ctaid.y;
	shl.b32 	%r19, %r18, 5;
	mov.u32 	%r1, %tid.y;
	add.s32 	%r2, %r19, %r1;
	setp.ge.u32 	%p1, %r2, %r17;
	@%p1 bra 	$L__BB9_9;
	setp.lt.s32 	%p2, %r16, 1;
	mov.f32 	%f11, 0f00000000;
	@%p2 bra 	$L__BB9_8;
	shl.b32 	%r21, %r1, 2;
	mov.u32 	%r22, _ZZ28hhlpLinearBackwardDataKernelILi32EfEvPKT0_S2_PS0_iiE21output_gradient_block;
	add.s32 	%r3, %r22, %r21;
	cvta.to.global.u64 	%rd1, %rd3;
	cvta.to.global.u64 	%rd2, %rd4;
	mov.f32 	%f11, 0f00000000;
	mov.b32 	%r26, 0;
$L__BB9_3:
	add.s32 	%r5, %r26, %r1;
	setp.ge.u32 	%p3, %r5, %r16;
	@%p3 bra 	$L__BB9_5;
	mul.wide.u32 	%rd6, %r5, 4;
	add.s64 	%rd7, %rd1, %rd6;
	ld.global.f32 	%f7, [%rd7];
	st.shared.f32 	[%r3], %f7;
$L__BB9_5:
	bar.sync 	0;
	mad.lo.s32 	%r28, %r17, %r26, %r1;
	mov.b32 	%r30, 1;
	mov.u32 	%r27, %r22;
	mov.u32 	%r29, %r26;
$L__BB9_6:
	add.s32 	%r25, %r30, -1;
	ld.shared.f32 	%f8, [%r27];
	mul.wide.u32 	%rd8, %r28, 4;
	add.s64 	%rd9, %rd2, %rd8;
	ld.global.f32 	%f9, [%rd9];
	fma.rn.f32 	%f11, %f8, %f9, %f11;
	setp.lt.u32 	%p4, %r25, 31;
	add.s32 	%r29, %r29, 1;
	setp.lt.s32 	%p5, %r29, %r16;
	and.pred  	%p6, %p4, %p5;
	add.s32 	%r30, %r30, 1;
	add.s32 	%r28, %r28, %r17;
	add.s32 	%r27, %r27, 4;
	@%p6 bra 	$L__BB9_6;
	bar.sync 	0;
	add.s32 	%r26, %r26, 32;
	setp.lt.s32 	%p7, %r26, %r16;
	@%p7 bra 	$L__BB9_3;
$L__BB9_8:
	cvta.to.global.u64 	%rd10, %rd5;
	mul.wide.u32 	%rd11, %r2, 4;
	add.s64 	%rd12, %rd10, %rd11;
	st.global.f32 	[%rd12], %f11;
$L__BB9_9:
	ret;

}
	// .globl	_Z28hhlpLinearBackwardDataKernelILi32EdEvPKT0_S2_PS0_ii
.visible .entry _Z28hhlpLinearBackwardDataKernelILi32EdEvPKT0_S2_PS0_ii(
	.param .u64 .ptr .align 1 _Z28hhlpLinearBackwardDataKernelILi32EdEvPKT0_S2_PS0_ii_param_0,
	.param .u64 .ptr .align 1 _Z28hhlpLinearBackwardDataKernelILi32EdEvPKT0_S2_PS0_ii_param_1,
	.param .u64 .ptr .align 1 _Z28hhlpLinearBackwardDataKernelILi32EdEvPKT0_S2_PS0_ii_param_2,
	.param .u32 _Z28hhlpLinearBackwardDataKernelILi32EdEvPKT0_S2_PS0_ii_param_3,
	.param .u32 _Z28hhlpLinearBackwardDataKernelILi32EdEvPKT0_S2_PS0_ii_param_4
)
{
	.reg .pred 	%p<8>;
	.reg .b32 	%r<31>;
	.reg .b64 	%rd<13>;
	.reg .b64 	%fd<13>;
	// demoted variable
	.shared .align 8 .b8 _ZZ28hhlpLinearBackwardDataKernelILi32EdEvPKT0_S2_PS0_iiE21output_gradient_block[256];
	ld.param.u64 	%rd3, [_Z28hhlpLinearBackwardDataKernelILi32EdEvPKT0_S2_PS0_ii_param_0];
	ld.param.u64 	%rd4, [_Z28hhlpLinearBackwardDataKernelILi32EdEvPKT0_S2_PS0_ii_param_1];
	ld.param.u64 	%rd5, [_Z28hhlpLinearBackwardDataKernelILi32EdEvPKT0_S2_PS0_ii_param_2];
	ld.param.u32 	%r16, [_Z28hhlpLinearBackwardDataKernelILi32EdEvPKT0_S2_PS0_ii_param_3];
	ld.param.u32 	%r17, [_Z28hhlpLinearBackwardDataKernelILi32EdEvPKT0_S2_PS0_ii_param_4];
	mov.u32 	%r18, %ctaid.y;
	shl.b32 	%r19, %r18, 5;
	mov.u32 	%r1, %tid.y;
	add.s32 	%r2, %r19, %r1;
	setp.ge.u32 	%p1, %r2, %r17;
	@%p1 bra 	$L__BB10_9;
	setp.lt.s32 	%p2, %r16, 1;
	mov.f64 	%fd11, 0d0000000000000000;
	@%p2 bra 	$L__BB10_8;
	shl.b32 	%r21, %r1, 3;
	mov.u32 	%r22, _ZZ28hhlpLinearBackwardDataKernelILi32EdEvPKT0_S2_PS0_iiE21output_gradient_block;
	add.s32 	%r3, %r22, %r21;
	cvta.to.global.u64 	%rd1, %rd3;
	cvta.to.global.u64 	%rd2, %rd4;
	mov.f64 	%fd11, 0d0000000000000000;
	mov.b32 	%r26, 0;
$L__BB10_3:
	add.s32 	%r5, %r26, %r1;
	setp.ge.u32 	%p3, %r5, %r16;
	@%p3 bra 	$L__BB10_5;
	mul.wide.u32 	%rd6, %r5, 8;
	add.s64 	%rd7, %rd1, %rd6;
	ld.global.f64 	%fd7, [%rd7];
	st.shared.f64 	[%r3], %fd7;
$L__BB10_5:
	bar.sync 	0;
	mad.lo.s32 	%r28, %r17, %r26, %r1;
	mov.b32 	%r30, 1;
	mov.u32 	%r27, %r22;
	mov.u32 	%r29, %r26;
$L__BB10_6:
	add.s32 	%r25, %r30, -1;
	ld.shared.f64 	%fd8, [%r27];
	mul.wide.u32 	%rd8, %r28, 8;
	add.s64 	%rd9, %rd2, %rd8;
	ld.global.f64 	%fd9, [%rd9];
	fma.rn.f64 	%fd11, %fd8, %fd9, %fd11;
	setp.lt.u32 	%p4, %r25, 31;
	add.s32 	%r29, %r29, 1;
	setp.lt.s32 	%p5, %r29, %r16;
	and.pred  	%p6, %p4, %p5;
	add.s32 	%r30, %r30, 1;
	add.s32 	%r28, %r28, %r17;
	add.s32 	%r27, %r27, 8;
	@%p6 bra 	$L__BB10_6;
	bar.sync 	0;
	add.s32 	%r26, %r26, 32;
	setp.lt.s32 	%p7, %r26, %r16;
	@%p7 bra 	$L__BB10_3;
$L__BB10_8:
	cvta.to.global.u64 	%rd10, %rd5;
	mul.wide.u32 	%rd11, %r2, 8;
	add.s64 	%rd12, %rd10, %rd11;
	st.global.f64 	[%rd12], %fd11;
$L__BB10_9:
	ret;

}
	// .globl	_Z28hhlpLinearBackwardDataKernelILi32EsEvPKT0_S2_PS0_ii
.visible .entry _Z28hhlpLinearBackwardDataKernelILi32EsEvPKT0_S2_PS0_ii(
	.param .u64 .ptr .align 1 _Z28hhlpLinearBackwardDataKernelILi32EsEvPKT0_S2_PS0_ii_param_0,
	.param .u64 .ptr .align 1 _Z28hhlpLinearBackwardDataKernelILi32EsEvPKT0_S2_PS0_ii_param_1,
	.param .u64 .ptr .align 1 _Z28hhlpLinearBackwardDataKernelILi32EsEvPKT0_S2_PS0_ii_param_2,
	.param .u32 _Z28hhlpLinearBackwardDataKernelILi32EsEvPKT0_S2_PS0_ii_param_3,
	.param .u32 _Z28hhlpLinearBackwardDataKernelILi32EsEvPKT0_S2_PS0_ii_param_4
)
{
	.reg .pred 	%p<8>;
	.reg .b16 	%rs<13>;
	.reg .b32 	%r<31>;
	.reg .b64 	%rd<13>;
	// demoted variable
	.shared .align 2 .b8 _ZZ28hhlpLinearBackwardDataKernelILi32EsEvPKT0_S2_PS0_iiE21output_gradient_block[64];
	ld.param.u64 	%rd3, [_Z28hhlpLinearBackwardDataKernelILi32EsEvPKT0_S2_PS0_ii_param_0];
	ld.param.u64 	%rd4, [_Z28hhlpLinearBackwardDataKernelILi32EsEvPKT0_S2_PS0_ii_param_1];
	ld.param.u64 	%rd5, [_Z28hhlpLinearBackwardDataKernelILi32EsEvPKT0_S2_PS0_ii_param_2];
	ld.param.u32 	%r16, [_Z28hhlpLinearBackwardDataKernelILi32EsEvPKT0_S2_PS0_ii_param_3];
	ld.param.u32 	%r17, [_Z28hhlpLinearBackwardDataKernelILi32EsEvPKT0_S2_PS0_ii_param_4];
	mov.u32 	%r18, %ctaid.y;
	shl.b32 	%r19, %r18, 5;
	mov.u32 	%r1, %tid.y;
	add.s32 	%r2, %r19, %r1;
	setp.ge.u32 	%p1, %r2, %r17;
	@%p1 bra 	$L__BB11_9;
	setp.lt.s32 	%p2, %r16, 1;
	mov.b16 	%rs11, 0;
	@%p2 bra 	$L__BB11_8;
	shl.b32 	%r21, %r1, 1;
	mov.u32 	%r22, _ZZ28hhlpLinearBackwardDataKernelILi32EsEvPKT0_S2_PS0_iiE21output_gradient_block;
	add.s32 	%r3, %r22, %r21;
	cvta.to.global.u64 	%rd1, %rd3;
	cvta.to.global.u64 	%rd2, %rd4;
	mov.b16 	%rs11, 0;
	mov.b32 	%r26, 0;
$L__BB11_3:
	add.s32 	%r5, %r26, %r1;
	setp.ge.u32 	%p3, %r5, %r16;
	@%p3 bra 	$L__BB11_5;
	mul.wide.u32 	%rd6, %r5, 2;
	add.s64 	%rd7, %rd1, %rd6;
	ld.global.u16 	%rs7, [%rd7];
	st.shared.u16 	[%r3], %rs7;
$L__BB11_5:
	bar.sync 	0;
	mad.lo.s32 	%r28, %r17, %r26, %r1;
	mov.b32 	%r30, 1;
	mov.u32 	%r27, %r22;
	mov.u32 	%r29, %r26;
$L__BB11_6:
	add.s32 	%r25, %r30, -1;
	ld.shared.u16 	%rs8, [%r27];
	mul.wide.u32 	%rd8, %r28, 2;
	add.s64 	%rd9, %rd2, %rd8;
	ld.global.u16 	%rs9, [%rd9];
	mad.lo.s16 	%rs11, %rs9, %rs8, %rs11;
	setp.lt.u32 	%p4, %r25, 31;
	add.s32 	%r29, %r29, 1;
	setp.lt.s32 	%p5, %r29, %r16;
	and.pred  	%p6, %p4, %p5;
	add.s32 	%r30, %r30, 1;
	add.s32 	%r28, %r28, %r17;
	add.s32 	%r27, %r27, 2;
	@%p6 bra 	$L__BB11_6;
	bar.sync 	0;
	add.s32 	%r26, %r26, 32;
	setp.lt.s32 	%p7, %r26, %r16;
	@%p7 bra 	$L__BB11_3;
$L__BB11_8:
	cvta.to.global.u64 	%rd10, %rd5;
	mul.wide.u32 	%rd11, %r2, 2;
	add.s64 	%rd12, %rd10, %rd11;
	st.global.u16 	[%rd12], %rs11;
$L__BB11_9:
	ret;

}


// ===== COMPILED SASS (sm_100) =====

	.target	sm_100

	.elftype	@"ET_EXEC"


//--------------------- .note.nv.tkinfo           --------------------------
	.section	.note.nv.tkinfo,"",@"SHT_NOTE"
	.sectionflags	@"SHF_NOTE_NV_TKINFO"
	.tkinfo
        /*0018*/ 	.word	0x00000002
        /*0030*/ 	.string	""
        /*0030*/ 	.string	"ptxas"
        /*0030*/ 	.string	"Cuda compilation tools, release 13.0, V13.0.88"
        /*0030*/ 	.string	"Build cuda_13.0.r13.0/compiler.36424714_0"
        /*0030*/ 	.string	"-arch sm_100 -m 64 "



//--------------------- .note.nv.cuinfo           --------------------------
	.section	.note.nv.cuinfo,"",@"SHT_NOTE"
	.sectionflags	@"SHF_NOTE_NV_CUINFO"
        /*0018*/ 	.short	0x0002
        /*001a*/ 	.short	0x0064
        /*001c*/ 	.short	0x0082
	.zero		2


//--------------------- .nv.info                  --------------------------
	.section	.nv.info,"",@"SHT_CUDA_INFO"
	.align	4


	//----- nvinfo : EIATTR_REGCOUNT
	.align		4
        /*0000*/ 	.byte	0x04, 0x2f
        /*0002*/ 	.short	(.L_1 - .L_0)
	.align		4
.L_0:
        /*0004*/ 	.word	index@(_Z23hhlpLinearForwardKernelILi32EfEvPKT0_S2_S2_PS0_ii)
        /*0008*/ 	.word	0x0000001e


	//----- nvinfo : EIATTR_FRAME_SIZE
	.align		4
.L_1:
        /*000c*/ 	.byte	0x04, 0x11
        /*000e*/ 	.short	(.L_3 - .L_2)
	.align		4
.L_2:
        /*0010*/ 	.word	index@(_Z23hhlpLinearForwardKernelILi32EfEvPKT0_S2_S2_PS0_ii)
        /*0014*/ 	.word	0x00000000


	//----- nvinfo : EIATTR_REGCOUNT
	.align		4
.L_3:
        /*0018*/ 	.byte	0x04, 0x2f
        /*001a*/ 	.short	(.L_5 - .L_4)
	.align		4
.L_4:
        /*001c*/ 	.word	index@(_Z23hhlpLinearForwardKernelILi32EdEvPKT0_S2_S2_PS0_ii)
        /*0020*/ 	.word	0x0000001f


	//----- nvinfo : EIATTR_FRAME_SIZE
	.align		4
.L_5:
        /*0024*/ 	.byte	0x04, 0x11
        /*0026*/ 	.short	(.L_7 - .L_6)
	.align		4
.L_6:
        /*0028*/ 	.word	index@(_Z23hhlpLinearForwardKernelILi32EdEvPKT0_S2_S2_PS0_ii)
        /*002c*/ 	.word	0x00000000


	//----- nvinfo : EIATTR_REGCOUNT
	.align		4
.L_7:
        /*0030*/ 	.byte	0x04, 0x2f
        /*0032*/ 	.short	(.L_9 - .L_8)
	.align		4
.L_8:
        /*0034*/ 	.word	index@(_Z23hhlpLinearForwardKernelILi32EsEvPKT0_S2_S2_PS0_ii)
        /*0038*/ 	.word	0x0000001e


	//----- nvinfo : EIATTR_FRAME_SIZE
	.align		4
.L_9:
        /*003c*/ 	.byte	0x04, 0x11
        /*003e*/ 	.short	(.L_11 - .L_10)
	.align		4
.L_10:
        /*0040*/ 	.word	index@(_Z23hhlpLinearForwardKernelILi32EsEvPKT0_S2_S2_PS0_ii)
        /*0044*/ 	.word	0x00000000


	//----- nvinfo : EIATTR_REGCOUNT
	.align		4
.L_11:
        /*0048*/ 	.byte	0x04, 0x2f
        /*004a*/ 	.short	(.L_13 - .L_12)
	.align		4
.L_12:
        /*004c*/ 	.word	index@(_Z28hhlpLinearBackwardBiasKernelILi32EfEvPKT0_PS0_i)
        /*0050*/ 	.word	0x0000000a


	//----- nvinfo : EIATTR_FRAME_SIZE
	.align		4
.L_13:
        /*0054*/ 	.byte	0x04, 0x11
        /*0056*/ 	.short	(.L_15 - .L_14)
	.align		4
.L_14:
        /*0058*/ 	.word	index@(_Z28hhlpLinearBackwardBiasKernelILi32EfEvPKT0_PS0_i)
        /*005c*/ 	.word	0x00000000


	//----- nvinfo : EIATTR_REGCOUNT
	.align		4
.L_15:
        /*0060*/ 	.byte	0x04, 0x2f
        /*0062*/ 	.short	(.L_17 - .L_16)
	.align		4
.L_16:
        /*0064*/ 	.word	index@(_Z28hhlpLinearBackwardBiasKernelILi32EdEvPKT0_PS0_i)
        /*0068*/ 	.word	0x0000000a


	//----- nvinfo : EIATTR_FRAME_SIZE
	.align		4
.L_17:
        /*006c*/ 	.byte	0x04, 0x11
        /*006e*/ 	.short	(.L_19 - .L_18)
	.align		4
.L_18:
        /*0070*/ 	.word	index@(_Z28hhlpLinearBackwardBiasKernelILi32EdEvPKT0_PS0_i)
        /*0074*/ 	.word	0x00000000


	//----- nvinfo : EIATTR_REGCOUNT
	.align		4
.L_19:
        /*0078*/ 	.byte	0x04, 0x2f
        /*007a*/ 	.short	(.L_21 - .L_20)
	.align		4
.L_20:
        /*007c*/ 	.word	index@(_Z28hhlpLinearBackwardBiasKernelILi32EsEvPKT0_PS0_i)
        /*0080*/ 	.word	0x0000000a


	//----- nvinfo : EIATTR_FRAME_SIZE
	.align		4
.L_21:
        /*0084*/ 	.byte	0x04, 0x11
        /*0086*/ 	.short	(.L_23 - .L_22)
	.align		4
.L_22:
        /*0088*/ 	.word	index@(_Z28hhlpLinearBackwardBiasKernelILi32EsEvPKT0_PS0_i)
        /*008c*/ 	.word	0x00000000


	//----- nvinfo : EIATTR_REGCOUNT
	.align		4
.L_23:
        /*0090*/ 	.byte	0x04, 0x2f
        /*0092*/ 	.short	(.L_25 - .L_24)
	.align		4
.L_24:
        /*0094*/ 	.word	index@(_Z31hhlpLinearBackwardWeightsKernelILi32EfEvPKT0_S2_PS0_ii)
        /*0098*/ 	.word	0x0000000c


	//----- nvinfo : EIATTR_FRAME_SIZE
	.align		4
.L_25:
        /*009c*/ 	.byte	0x04, 0x11
        /*009e*/ 	.short	(.L_27 - .L_26)
	.align		4
.L_26:
        /*00a0*/ 	.word	index@(_Z31hhlpLinearBackwardWeightsKernelILi32EfEvPKT0_S2_PS0_ii)
        /*00a4*/ 	.word	0x00000000


	//----- nvinfo : EIATTR_REGCOUNT
	.align		4
.L_27:
        /*00a8*/ 	.byte	0x04, 0x2f
        /*00aa*/ 	.short	(.L_29 - .L_28)
	.align		4
.L_28:
        /*00ac*/ 	.word	index@(_Z31hhlpLinearBackwardWeightsKernelILi32EdEvPKT0_S2_PS0_ii)
        /*00b0*/ 	.word	0x0000000e


	//----- nvinfo : EIATTR_FRAME_SIZE
	.align		4
.L_29:
        /*00b4*/ 	.byte	0x04, 0x11
        /*00b6*/ 	.short	(.L_31 - .L_30)
	.align		4
.L_30:
        /*00b8*/ 	.word	index@(_Z31hhlpLinearBackwardWeightsKernelILi32EdEvPKT0_S2_PS0_ii)
        /*00bc*/ 	.word	0x00000000


	//----- nvinfo : EIATTR_REGCOUNT
	.align		4
.L_31:
        /*00c0*/ 	.byte	0x04, 0x2f
        /*00c2*/ 	.short	(.L_33 - .L_32)
	.align		4
.L_32:
        /*00c4*/ 	.word	index@(_Z31hhlpLinearBackwardWeightsKernelILi32EsEvPKT0_S2_PS0_ii)
        /*00c8*/ 	.word	0x0000000e


	//----- nvinfo : EIATTR_FRAME_SIZE
	.align		4
.L_33:
        /*00cc*/ 	.byte	0x04, 0x11
        /*00ce*/ 	.short	(.L_35 - .L_34)
	.align		4
.L_34:
        /*00d0*/ 	.word	index@(_Z31hhlpLinearBackwardWeightsKernelILi32EsEvPKT0_S2_PS0_ii)
        /*00d4*/ 	.word	0x00000000


	//----- nvinfo : EIATTR_REGCOUNT
	.align		4
.L_35:
        /*00d8*/ 	.byte	0x04, 0x2f
        /*00da*/ 	.short	(.L_37 - .L_36)
	.align		4
.L_36:
        /*00dc*/ 	.word	index@(_Z28hhlpLinearBackwardDataKernelILi32EfEvPKT0_S2_PS0_ii)
        /*00e0*/ 	.word	0x00000011


	//----- nvinfo : EIATTR_FRAME_SIZE
	.align		4
.L_37:
        /*00e4*/ 	.byte	0x04, 0x11
        /*00e6*/ 	.short	(.L_39 - .L_38)
	.align		4
.L_38:
        /*00e8*/ 	.word	index@(_Z28hhlpLinearBackwardDataKernelILi32EfEvPKT0_S2_PS0_ii)
        /*00ec*/ 	.word	0x00000000


	//----- nvinfo : EIATTR_REGCOUNT
	.align		4
.L_39:
        /*00f0*/ 	.byte	0x04, 0x2f
        /*00f2*/ 	.short	(.L_41 - .L_40)
	.align		4
.L_40:
        /*00f4*/ 	.word	index@(_Z28hhlpLinearBackwardDataKernelILi32EdEvPKT0_S2_PS0_ii)
        /*00f8*/ 	.word	0x00000013


	//----- nvinfo : EIATTR_FRAME_SIZE
	.align		4
.L_41:
        /*00fc*/ 	.byte	0x04, 0x11
        /*00fe*/ 	.short	(.L_43 - .L_42)
	.align		4
.L_42:
        /*0100*/ 	.word	index@(_Z28hhlpLinearBackwardDataKernelILi32EdEvPKT0_S2_PS0_ii)
        /*0104*/ 	.word	0x00000000


	//----- nvinfo : EIATTR_REGCOUNT
	.align		4
.L_43:
        /*0108*/ 	.byte	0x04, 0x2f
        /*010a*/ 	.short	(.L_45 - .L_44)
	.align		4
.L_44:
        /*010c*/ 	.word	index@(_Z28hhlpLinearBackwardDataKernelILi32EsEvPKT0_S2_PS0_ii)
        /*0110*/ 	.word	0x00000013


	//----- nvinfo : EIATTR_FRAME_SIZE
	.align		4
.L_45:
        /*0114*/ 	.byte	0x04, 0x11
        /*0116*/ 	.short	(.L_47 - .L_46)
	.align		4
.L_46:
        /*0118*/ 	.word	index@(_Z28hhlpLinearBackwardDataKernelILi32EsEvPKT0_S2_PS0_ii)
        /*011c*/ 	.word	0x00000000


	//----- nvinfo : EIATTR_MIN_STACK_SIZE
	.align		4
.L_47:
        /*0120*/ 	.byte	0x04, 0x12
        /*0122*/ 	.short	(.L_49 - .L_48)
	.align		4
.L_48:
        /*0124*/ 	.word	index@(_Z28hhlpLinearBackwardDataKernelILi32EsEvPKT0_S2_PS0_ii)
        /*0128*/ 	.word	0x00000000


	//----- nvinfo : EIATTR_MIN_STACK_SIZE
	.align		4
.L_49:
        /*012c*/ 	.byte	0x04, 0x12
        /*012e*/ 	.short	(.L_51 - .L_50)
	.align		4
.L_50:
        /*0130*/ 	.word	index@(_Z28hhlpLinearBackwardDataKernelILi32EdEvPKT0_S2_PS0_ii)
        /*0134*/ 	.word	0x00000000


	//----- nvinfo : EIATTR_MIN_STACK_SIZE
	.align		4
.L_51:
        /*0138*/ 	.byte	0x04, 0x12
        /*013a*/ 	.short	(.L_53 - .L_52)
	.align		4
.L_52:
        /*013c*/ 	.word	index@(_Z28hhlpLinearBackwardDataKernelILi32EfEvPKT0_S2_PS0_ii)
        /*0140*/ 	.word	0x00000000


	//----- nvinfo : EIATTR_MIN_STACK_SIZE
	.align		4
.L_53:
        /*0144*/ 	.byte	0x04, 0x12
        /*0146*/ 	.short	(.L_55 - .L_54)
	.align		4
.L_54:
        /*0148*/ 	.word	index@(_Z31hhlpLinearBackwardWeightsKernelILi32EsEvPKT0_S2_PS0_ii)
        /*014c*/ 	.word	0x00000000


	//----- nvinfo : EIATTR_MIN_STACK_SIZE
	.align		4
.L_55:
        /*0150*/ 	.byte	0x04, 0x12
        /*0152*/ 	.short	(.L_57 - .L_56)
	.align		4
.L_56:
        /*0154*/ 	.word	index@(_Z31hhlpLinearBackwardWeightsKernelILi32EdEvPKT0_S2_PS0_ii)
        /*0158*/ 	.word	0x00000000


	//----- nvinfo : EIATTR_MIN_STACK_SIZE
	.align		4
.L_57:
        /*015c*/ 	.byte	0x04, 0x12
        /*015e*/ 	.short	(.L_59 - .L_58)
	.align		4
.L_58:
        /*0160*/ 	.word	index@(_Z31hhlpLinearBackwardWeightsKernelILi32EfEvPKT0_S2_PS0_ii)
        /*0164*/ 	.word	0x00000000


	//----- nvinfo : EIATTR_MIN_STACK_SIZE
	.align		4
.L_59:
        /*0168*/ 	.byte	0x04, 0x12
        /*016a*/ 	.short	(.L_61 - .L_60)
	.align		4
.L_60:
        /*016c*/ 	.word	index@(_Z28hhlpLinearBackwardBiasKernelILi32EsEvPKT0_PS0_i)
        /*0170*/ 	.word	0x00000000


	//----- nvinfo : EIATTR_MIN_STACK_SIZE
	.align		4
.L_61:
        /*0174*/ 	.byte	0x04, 0x12
        /*0176*/ 	.short	(.L_63 - .L_62)
	.align		4
.L_62:
        /*0178*/ 	.word	index@(_Z28hhlpLinearBackwardBiasKernelILi32EdEvPKT0_PS0_i)
        /*017c*/ 	.word	0x00000000


	//----- nvinfo : EIATTR_MIN_STACK_SIZE
	.align		4
.L_63:
        /*0180*/ 	.byte	0x04, 0x12
        /*0182*/ 	.short	(.L_65 - .L_64)
	.align		4
.L_64:
        /*0184*/ 	.word	index@(_Z28hhlpLinearBackwardBiasKernelILi32EfEvPKT0_PS0_i)
        /*0188*/ 	.word	0x00000000


	//----- nvinfo : EIATTR_MIN_STACK_SIZE
	.align		4
.L_65:
        /*018c*/ 	.byte	0x04, 0x12
        /*018e*/ 	.short	(.L_67 - .L_66)
	.align		4
.L_66:
        /*0190*/ 	.word	index@(_Z23hhlpLinearForwardKernelILi32EsEvPKT0_S2_S2_PS0_ii)
        /*0194*/ 	.word	0x00000000


	//----- nvinfo : EIATTR_MIN_STACK_SIZE
	.align		4
.L_67:
        /*0198*/ 	.byte	0x04, 0x12
        /*019a*/ 	.short	(.L_69 - .L_68)
	.align		4
.L_68:
        /*019c*/ 	.word	index@(_Z23hhlpLinearForwardKernelILi32EdEvPKT0_S2_S2_PS0_ii)
        /*01a0*/ 	.word	0x00000000


	//----- nvinfo : EIATTR_MIN_STACK_SIZE
	.align		4
.L_69:
        /*01a4*/ 	.byte	0x04, 0x12
        /*01a6*/ 	.short	(.L_71 - .L_70)
	.align		4
.L_70:
        /*01a8*/ 	.word	index@(_Z23hhlpLinearForwardKernelILi32EfEvPKT0_S2_S2_PS0_ii)
        /*01ac*/ 	.word	0x00000000
.L_71:


//--------------------- .nv.compat                --------------------------
	.section	.nv.compat,"",@"SHT_CUDA_COMPAT_INFO"
	.align	4
        /*0000*/ 	.byte	0x02, 0x09, 0x00, 0x00, 0x02, 0x02, 0x01, 0x00, 0x02, 0x05, 0x05, 0x00, 0x03, 0x07, 0x01, 0x01
        /*0010*/ 	.byte	0x02, 0x03, 0x00, 0x00, 0x02, 0x06, 0x01, 0x00, 0x04, 0x0b, 0x08, 0x00, 0x01, 0x00, 0x00, 0x00
        /*0020*/ 	.byte	0x00, 0x00, 0x00, 0x00


//--------------------- .nv.info._Z28hhlpLinearBackwardDataKernelILi32EsEvPKT0_S2_PS0_ii --------------------------
	.section	.nv.info._Z28hhlpLinearBackwardDataKernelILi32EsEvPKT0_S2_PS0_ii,"",@"SHT_CUDA_INFO"
	.sectionflags	@""
	.align	4


	//----- nvinfo : EIATTR_CUDA_API_VERSION
	.align		4
        /*0000*/ 	.byte	0x04, 0x37
        /*0002*/ 	.short	(.L_73 - .L_72)
.L_72:
        /*0004*/ 	.word	0x00000082


	//----- nvinfo : EIATTR_KPARAM_INFO
	.align		4
.L_73:
        /*0008*/ 	.byte	0x04, 0x17
        /*000a*/ 	.short	(.L_75 - .L_74)
.L_74:
        /*000c*/ 	.word	0x00000000
        /*0010*/ 	.short	0x0004
        /*0012*/ 	.short	0x001c
        /*0014*/ 	.byte	0x00, 0xf0, 0x11, 0x00


	//----- nvinfo : EIATTR_KPARAM_INFO
	.align		4
.L_75:
        /*0018*/ 	.byte	0x04, 0x17
        /*001a*/ 	.short	(.L_77 - .L_76)
.L_76:
        /*001c*/ 	.word	0x00000000
        /*0020*/ 	.short	0x0003
        /*0022*/ 	.short	0x0018
        /*0024*/ 	.byte	0x00, 0xf0, 0x11, 0x00


	//----- nvinfo : EIATTR_KPARAM_INFO
	.align		4
.L_77:
        /*0028*/ 	.byte	0x04, 0x17
        /*002a*/ 	.short	(.L_79 - .L_78)
.L_78:
        /*002c*/ 	.word	0x00000000
        /*0030*/ 	.short	0x0002
        /*0032*/ 	.short	0x0010
        /*0034*/ 	.byte	0x00, 0xf5, 0x21, 0x00


	//----- nvinfo : EIATTR_KPARAM_INFO
	.align		4
.L_79:
        /*0038*/ 	.byte	0x04, 0x17
        /*003a*/ 	.short	(.L_81 - .L_80)
.L_80:
        /*003c*/ 	.word	0x00000000
        /*0040*/ 	.short	0x0001
        /*0042*/ 	.short	0x0008
        /*0044*/ 	.byte	0x00, 0xf5, 0x21, 0x00


	//----- nvinfo : EIATTR_KPARAM_INFO
	.align		4
.L_81:
        /*0048*/ 	.byte	0x04, 0x17
        /*004a*/ 	.short	(.L_83 - .L_82)
.L_82:
        /*004c*/ 	.word	0x00000000
        /*0050*/ 	.short	0x0000
        /*0052*/ 	.short	0x0000
        /*0054*/ 	.byte	0x00, 0xf5, 0x21, 0x00


	//----- nvinfo : EIATTR_SPARSE_MMA_MASK
	.align		4
.L_83:
        /*0058*/ 	.byte	0x03, 0x50
        /*005a*/ 	.short	0x0000


	//----- nvinfo : EIATTR_MAXREG_COUNT
	.align		4
        /*005c*/ 	.byte	0x03, 0x1b
        /*005e*/ 	.short	0x00ff


	//----- nvinfo : EIATTR_NUM_BARRIERS
	.align		4
        /*0060*/ 	.byte	0x02, 0x4c
        /*0062*/ 	.byte	0x01
	.zero		1


	//----- nvinfo : EIATTR_MERCURY_ISA_VERSION
	.align		4
        /*0064*/ 	.byte	0x03, 0x5f
        /*0066*/ 	.short	0x0101


	//----- nvinfo : EIATTR_VRC_CTA_INIT_COUNT
	.align		4
        /*0068*/ 	.byte	0x02, 0x4a
	.zero		1
	.zero		1


	//----- nvinfo : EIATTR_EXIT_INSTR_OFFSETS
	.align		4
        /*006c*/ 	.byte	0x04, 0x1c
        /*006e*/ 	.short	(.L_85 - .L_84)


	//   ....[0]....
.L_84:
        /*0070*/ 	.word	0x00000060


	//   ....[1]....
        /*0074*/ 	.word	0x000003a0


	//----- nvinfo : EIATTR_CBANK_PARAM_SIZE
	.align		4
.L_85:
        /*0078*/ 	.byte	0x03, 0x19
        /*007a*/ 	.short	0x0020


	//----- nvinfo : EIATTR_PARAM_CBANK
	.align		4
        /*007c*/ 	.byte	0x04, 0x0a
        /*007e*/ 	.short	(.L_87 - .L_86)
	.align		4
.L_86:
        /*0080*/ 	.word	index@(.nv.constant0._Z28hhlpLinearBackwardDataKernelILi32EsEvPKT0_S2_PS0_ii)
        /*0084*/ 	.short	0x0380
        /*0086*/ 	.short	0x0020


	//----- nvinfo : EIATTR_SW_WAR
	.align		4
.L_87:
        /*0088*/ 	.byte	0x04, 0x36
        /*008a*/ 	.short	(.L_89 - .L_88)
.L_88:
        /*008c*/ 	.word	0x00000008
.L_89:


//--------------------- .nv.info._Z28hhlpLinearBackwardDataKernelILi32EdEvPKT0_S2_PS0_ii --------------------------
	.section	.nv.info._Z28hhlpLinearBackwardDataKernelILi32EdEvPKT0_S2_PS0_ii,"",@"SHT_CUDA_INFO"
	.sectionflags	@""
	.align	4


	//----- nvinfo : EIATTR_CUDA_API_VERSION
	.align		4
        /*0000*/ 	.byte	0x04, 0x37
        /*0002*/ 	.short	(.L_91 - .L_90)
.L_90:
        /*0004*/ 	.word	0x00000082


	//----- nvinfo : EIATTR_KPARAM_INFO
	.align		4
.L_91:
        /*0008*/ 	.byte	0x04, 0x17
        /*000a*/ 	.short	(.L_93 - .L_92)
.L_92:
        /*000c*/ 	.word	0x00000000
        /*0010*/ 	.short	0x0004
        /*0012*/ 	.short	0x001c
        /*0014*/ 	.byte	0x00, 0xf0, 0x11, 0x00


	//----- nvinfo : EIATTR_KPARAM_INFO
	.align		4
.L_93:
        /*0018*/ 	.byte	0x04, 0x17
        /*001a*/ 	.short	(.L_95 - .L_94)
.L_94:
        /*001c*/ 	.word	0x00000000
        /*0020*/ 	.short	0x0003
        /*0022*/ 	.short	0x0018
        /*0024*/ 	.byte	0x00, 0xf0, 0x11, 0x00


	//----- nvinfo : EIATTR_KPARAM_INFO
	.align		4
.L_95:
        /*0028*/ 	.byte	0x04, 0x17
        /*002a*/ 	.short	(.L_97 - .L_96)
.L_96:
        /*002c*/ 	.word	0x00000000
        /*0030*/ 	.short	0x0002
        /*0032*/ 	.short	0x0010
        /*0034*/ 	.byte	0x00, 0xf5, 0x21, 0x00


	//----- nvinfo : EIATTR_KPARAM_INFO
	.align		4
.L_97:
        /*0038*/ 	.byte	0x04, 0x17
        /*003a*/ 	.short	(.L_99 - .L_98)
.L_98:
        /*003c*/ 	.word	0x00000000
        /*0040*/ 	.short	0x0001
        /*0042*/ 	.short	0x0008
        /*0044*/ 	.byte	0x00, 0xf5, 0x21, 0x00


	//----- nvinfo : EIATTR_KPARAM_INFO
	.align		4
.L_99:
        /*0048*/ 	.byte	0x04, 0x17
        /*004a*/ 	.short	(.L_101 - .L_100)
.L_100:
        /*004c*/ 	.word	0x00000000
        /*0050*/ 	.short	0x0000
        /*0052*/ 	.short	0x0000
        /*0054*/ 	.byte	0x00, 0xf5, 0x21, 0x00


	//----- nvinfo : EIATTR_SPARSE_MMA_MASK
	.align		4
.L_101:
        /*0058*/ 	.byte	0x03, 0x50
        /*005a*/ 	.short	0x0000


	//----- nvinfo : EIATTR_MAXREG_COUNT
	.align		4
        /*005c*/ 	.byte	0x03, 0x1b
        /*005e*/ 	.short	0x00ff


	//----- nvinfo : EIATTR_NUM_BARRIERS
	.align		4
        /*0060*/ 	.byte	0x02, 0x4c
        /*0062*/ 	.byte	0x01
	.zero		1


	//----- nvinfo : EIATTR_MERCURY_ISA_VERSION
	.align		4
        /*0064*/ 	.byte	0x03, 0x5f
        /*0066*/ 	.short	0x0101


	//----- nvinfo : EIATTR_VRC_CTA_INIT_COUNT
	.align		4
        /*0068*/ 	.byte	0x02, 0x4a
	.zero		1
	.zero		1


	//----- nvinfo : EIATTR_EXIT_INSTR_OFFSETS
	.align		4
        /*006c*/ 	.byte	0x04, 0x1c
        /*006e*/ 	.short	(.L_103 - .L_102)


	//   ....[0]....
.L_102:
        /*0070*/ 	.word	0x00000060


	//   ....[1]....
        /*0074*/ 	.word	0x00000330


	//----- nvinfo : EIATTR_CBANK_PARAM_SIZE
	.align		4
.L_103:
        /*0078*/ 	.byte	0x03, 0x19
        /*007a*/ 	.short	0x0020


	//----- nvinfo : EIATTR_PARAM_CBANK
	.align		4
        /*007c*/ 	.byte	0x04, 0x0a
        /*007e*/ 	.short	(.L_105 - .L_104)
	.align		4
.L_104:
        /*0080*/ 	.word	index@(.nv.constant0._Z28hhlpLinearBackwardDataKernelILi32EdEvPKT0_S2_PS0_ii)
        /*0084*/ 	.short	0x0380
        /*0086*/ 	.short	0x0020


	//----- nvinfo : EIATTR_SW_WAR
	.align		4
.L_105:
        /*0088*/ 	.byte	0x04, 0x36
        /*008a*/ 	.short	(.L_107 - .L_106)
.L_106:
        /*008c*/ 	.word	0x00000008
.L_107:


//--------------------- .nv.info._Z28hhlpLinearBackwardDataKernelILi32EfEvPKT0_S2_PS0_ii --------------------------
	.section	.nv.info._Z28hhlpLinearBackwardDataKernelILi32EfEvPKT0_S2_PS0_ii,"",@"SHT_CUDA_INFO"
	.sectionflags	@""
	.align	4


	//----- nvinfo : EIATTR_CUDA_API_VERSION
	.align		4
        /*0000*/ 	.byte	0x04, 0x37
        /*0002*/ 	.short	(.L_109 - .L_108)
.L_108:
        /*0004*/ 	.word	0x00000082


	//----- nvinfo : EIATTR_KPARAM_INFO
	.align		4
.L_109:
        /*0008*/ 	.byte	0x04, 0x17
        /*000a*/ 	.short	(.L_111 - .L_110)
.L_110:
        /*000c*/ 	.word	0x00000000
        /*0010*/ 	.short	0x0004
        /*0012*/ 	.short	0x001c
        /*0014*/ 	.byte	0x00, 0xf0, 0x11, 0x00


	//----- nvinfo : EIATTR_KPARAM_INFO
	.align		4
.L_111:
        /*0018*/ 	.byte	0x04, 0x17
        /*001a*/ 	.short	(.L_113 - .L_112)
.L_112:
        /*001c*/ 	.word	0x00000000
        /*0020*/ 	.short	0x0003
        /*0022*/ 	.short	0x0018
        /*0024*/ 	.byte	0x00, 0xf0, 0x11, 0x00


	//----- nvinfo : EIATTR_KPARAM_INFO
	.align		4
.L_113:
        /*0028*/ 	.byte	0x04, 0x17
        /*002a*/ 	.short	(.L_115 - .L_114)
.L_114:
        /*002c*/ 	.word	0x00000000
        /*0030*/ 	.short	0x0002
        /*0032*/ 	.short	0x0010
        /*0034*/ 	.byte	0x00, 0xf5, 0x21, 0x00


	//----- nvinfo : EIATTR_KPARAM_INFO
	.align		4
.L_115:
        /*0038*/ 	.byte	0x04, 0x17
        /*003a*/ 	.short	(.L_117 - .L_116)
.L_116:
        /*003c*/ 	.word	0x00000000
        /*0040*/ 	.short	0x0001
        /*0042*/ 	.short	0x0008
        /*0044*/ 	.byte	0x00, 0xf5, 0x21, 0x00


	//----- nvinfo : EIATTR_KPARAM_INFO
	.align		4
.L_117:
        /*0048*/ 	.byte	0x04, 0x17
        /*004a*/ 	.short	(.L_119 - .L_118)
.L_118:
        /*004c*/ 	.word	0x00000000
        /*0050*/ 	.short	0x0000
        /*0052*/ 	.short	0x0000
        /*0054*/ 	.byte	0x00, 0xf5, 0x21, 0x00


	//----- nvinfo : EIATTR_SPARSE_MMA_MASK
	.align		4
.L_119:
        /*0058*/ 	.byte	0x03, 0x50
        /*005a*/ 	.short	0x0000


	//----- nvinfo : EIATTR_MAXREG_COUNT
	.align		4
        /*005c*/ 	.byte	0x03, 0x1b
        /*005e*/ 	.short	0x00ff


	//----- nvinfo : EIATTR_NUM_BARRIERS
	.align		4
        /*0060*/ 	.byte	0x02, 0x4c
        /*0062*/ 	.byte	0x01
	.zero		1


	//----- nvinfo : EIATTR_MERCURY_ISA_VERSION
	.align		4
        /*0064*/ 	.byte	0x03, 0x5f
        /*0066*/ 	.short	0x0101


	//----- nvinfo : EIATTR_VRC_CTA_INIT_COUNT
	.align		4
        /*0068*/ 	.byte	0x02, 0x4a
	.zero		1
	.zero		1


	//----- nvinfo : EIATTR_EXIT_INSTR_OFFSETS
	.align		4
        /*006c*/ 	.byte	0x04, 0x1c
        /*006e*/ 	.short	(.L_121 - .L_120)


	//   ....[0]....
.L_120:
        /*0070*/ 	.word	0x00000060


	//   ....[1]....
        /*0074*/ 	.word	0x00000330


	//----- nvinfo : EIATTR_CBANK_PARAM_SIZE
	.align		4
.L_121:
        /*0078*/ 	.byte	0x03, 0x19
        /*007a*/ 	.short	0x0020


	//----- nvinfo : EIATTR_PARAM_CBANK
	.align		4
        /*007c*/ 	.byte	0x04, 0x0a
        /*007e*/ 	.short	(.L_123 - .L_122)
	.align		4
.L_122:
        /*0080*/ 	.word	index@(.nv.constant0._Z28hhlpLinearBackwardDataKernelILi32EfEvPKT0_S2_PS0_ii)
        /*0084*/ 	.short	0x0380
        /*0086*/ 	.short	0x0020


	//----- nvinfo : EIATTR_SW_WAR
	.align		4
.L_123:
        /*0088*/ 	.byte	0x04, 0x36
        /*008a*/ 	.short	(.L_125 - .L_124)
.L_124:
        /*008c*/ 	.word	0x00000008
.L_125:


//--------------------- .nv.info._Z31hhlpLinearBackwardWeightsKernelILi32EsEvPKT0_S2_PS0_ii --------------------------
	.section	.nv.info._Z31hhlpLinearBackwardWeightsKernelILi32EsEvPKT0_S2_PS0_ii,"",@"SHT_CUDA_INFO"
	.sectionflags	@""
	.align	4


	//----- nvinfo : EIATTR_CUDA_API_VERSION
	.align		4
        /*0000*/ 	.byte	0x04, 0x37
        /*0002*/ 	.short	(.L_127 - .L_126)
.L_126:
        /*0004*/ 	.word	0x00000082


	//----- nvinfo : EIATTR_KPARAM_INFO
	.align		4
.L_127:
        /*0008*/ 	.byte	0x04, 0x17
        /*000a*/ 	.short	(.L_129 - .L_128)
.L_128:
        /*000c*/ 	.word	0x00000000
        /*0010*/ 	.short	0x0004
        /*0012*/ 	.short	0x001c
        /*0014*/ 	.byte	0x00, 0xf0, 0x11, 0x00


	//----- nvinfo : EIATTR_KPARAM_INFO
	.align		4
.L_129:
        /*0018*/ 	.byte	0x04, 0x17
        /*001a*/ 	.short	(.L_131 - .L_130)
.L_130:
        /*001c*/ 	.word	0x00000000
        /*0020*/ 	.short	0x0003
        /*0022*/ 	.short	0x0018
        /*0024*/ 	.byte	0x00, 0xf0, 0x11, 0x00


	//----- nvinfo : EIATTR_KPARAM_INFO
	.align		4
.L_131:
        /*0028*/ 	.byte	0x04, 0x17
        /*002a*/ 	.short	(.L_133 - .L_132)
.L_132:
        /*002c*/ 	.word	0x00000000
        /*0030*/ 	.short	0x0002
        /*0032*/ 	.short	0x0010
        /*0034*/ 	.byte	0x00, 0xf5, 0x21, 0x00


	//----- nvinfo : EIATTR_KPARAM_INFO
	.align		4
.L_133:
        /*0038*/ 	.byte	0x04, 0x17
        /*003a*/ 	.short	(.L_135 - .L_134)
.L_134:
        /*003c*/ 	.word	0x00000000
        /*0040*/ 	.short	0x0001
        /*0042*/ 	.short	0x0008
        /*0044*/ 	.byte	0x00, 0xf5, 0x21, 0x00


	//----- nvinfo : EIATTR_KPARAM_INFO
	.align		4
.L_135:
        /*0048*/ 	.byte	0x04, 0x17
        /*004a*/ 	.short	(.L_137 - .L_136)
.L_136:
        /*004c*/ 	.word	0x00000000
        /*0050*/ 	.short	0x0000
        /*0052*/ 	.short	0x0000
        /*0054*/ 	.byte	0x00, 0xf5, 0x21, 0x00


	//----- nvinfo : EIATTR_SPARSE_MMA_MASK
	.align		4
.L_137:
        /*0058*/ 	.byte	0x03, 0x50
        /*005a*/ 	.short	0x0000


	//----- nvinfo : EIATTR_MAXREG_COUNT
	.align		4
        /*005c*/ 	.byte	0x03, 0x1b
        /*005e*/ 	.short	0x00ff


	//----- nvinfo : EIATTR_MERCURY_ISA_VERSION
	.align		4
        /*0060*/ 	.byte	0x03, 0x5f
        /*0062*/ 	.short	0x0101


	//----- nvinfo : EIATTR_VRC_CTA_INIT_COUNT
	.align		4
        /*0064*/ 	.byte	0x02, 0x4a
	.zero		1
	.zero		1


	//----- nvinfo : EIATTR_EXIT_INSTR_OFFSETS
	.align		4
        /*0068*/ 	.byte	0x04, 0x1c
        /*006a*/ 	.short	(.L_139 - .L_138)


	//   ....[0]....
.L_138:
        /*006c*/ 	.word	0x000000a0


	//   ....[1]....
        /*0070*/ 	.word	0x000001a0


	//----- nvinfo : EIATTR_CBANK_PARAM_SIZE
	.align		4
.L_139:
        /*0074*/ 	.byte	0x03, 0x19
        /*0076*/ 	.short	0x0020


	//----- nvinfo : EIATTR_PARAM_CBANK
	.align		4
        /*0078*/ 	.byte	0x04, 0x0a
        /*007a*/ 	.short	(.L_141 - .L_140)
	.align		4
.L_140:
        /*007c*/ 	.word	index@(.nv.constant0._Z31hhlpLinearBackwardWeightsKernelILi32EsEvPKT0_S2_PS0_ii)
        /*0080*/ 	.short	0x0380
        /*0082*/ 	.short	0x0020


	//----- nvinfo : EIATTR_SW_WAR
	.align		4
.L_141:
        /*0084*/ 	.byte	0x04, 0x36
        /*0086*/ 	.short	(.L_143 - .L_142)
.L_142:
        /*0088*/ 	.word	0x00000008
.L_143:


//--------------------- .nv.info._Z31hhlpLinearBackwardWeightsKernelILi32EdEvPKT0_S2_PS0_ii --------------------------
	.section	.nv.info._Z31hhlpLinearBackwardWeightsKernelILi32EdEvPKT0_S2_PS0_ii,"",@"SHT_CUDA_INFO"
	.sectionflags	@""
	.align	4


	//----- nvinfo : EIATTR_CUDA_API_VERSION
	.align		4
        /*0000*/ 	.byte	0x04, 0x37
        /*0002*/ 	.short	(.L_145 - .L_144)
.L_144:
        /*0004*/ 	.word	0x00000082


	//----- nvinfo : EIATTR_KPARAM_INFO
	.align		4
.L_145:
        /*0008*/ 	.byte	0x04, 0x17
        /*000a*/ 	.short	(.L_147 - .L_146)
.L_146:
        /*000c*/ 	.word	0x00000000
        /*0010*/ 	.short	0x0004
        /*0012*/ 	.short	0x001c
        /*0014*/ 	.byte	0x00, 0xf0, 0x11, 0x00


	//----- nvinfo : EIATTR_KPARAM_INFO
	.align		4
.L_147:
        /*0018*/ 	.byte	0x04, 0x17
        /*001a*/ 	.short	(.L_149 - .L_148)
.L_148:
        /*001c*/ 	.word	0x00000000
        /*0020*/ 	.short	0x0003
        /*0022*/ 	.short	0x0018
        /*0024*/ 	.byte	0x00, 0xf0, 0x11, 0x00


	//----- nvinfo : EIATTR_KPARAM_INFO
	.align		4
.L_149:
        /*0028*/ 	.byte	0x04, 0x17
        /*002a*/ 	.short	(.L_151 - .L_150)
.L_150:
        /*002c*/ 	.word	0x00000000
        /*0030*/ 	.short	0x0002
        /*0032*/ 	.short	0x0010
        /*0034*/ 	.byte	0x00, 0xf5, 0x21, 0x00


	//----- nvinfo : EIATTR_KPARAM_INFO
	.align		4
.L_151:
        /*0038*/ 	.byte	0x04, 0x17
        /*003a*/ 	.short	(.L_153 - .L_152)
.L_152:
        /*003c*/ 	.word	0x00000000
        /*0040*/ 	.short	0x0001
        /*0042*/ 	.short	0x0008
        /*0044*/ 	.byte	0x00, 0xf5, 0x21, 0x00


	//----- nvinfo : EIATTR_KPARAM_INFO
	.align		4
.L_153:
        /*0048*/ 	.byte	0x04, 0x17
        /*004a*/ 	.short	(.L_155 - .L_154)
.L_154:
        /*004c*/ 	.word	0x00000000
        /*0050*/ 	.short	0x0000
        /*0052*/ 	.short	0x0000
        /*0054*/ 	.byte	0x00, 0xf5, 0x21, 0x00


	//----- nvinfo : EIATTR_SPARSE_MMA_MASK
	.align		4
.L_155:
        /*0058*/ 	.byte	0x03, 0x50
        /*005a*/ 	.short	0x0000


	//----- nvinfo : EIATTR_MAXREG_COUNT
	.align		4
        /*005c*/ 	.byte	0x03, 0x1b
        /*005e*/ 	.short	0x00ff


	//----- nvinfo : EIATTR_MERCURY_ISA_VERSION
	.align		4
        /*0060*/ 	.byte	0x03, 0x5f
        /*0062*/ 	.short	0x0101


	//----- nvinfo : EIATTR_VRC_CTA_INIT_COUNT
	.align		4
        /*0064*/ 	.byte	0x02, 0x4a
	.zero		1
	.zero		1


	//----- nvinfo : EIATTR_EXIT_INSTR_OFFSETS
	.align		4
        /*0068*/ 	.byte	0x04, 0x1c
        /*006a*/ 	.short	(.L_157 - .L_156)


	//   ....[0]....
.L_156:
        /*006c*/ 	.word	0x000000a0


	//   ....[1]....
        /*0070*/ 	.word	0x00000170


	//----- nvinfo : EIATTR_CBANK_PARAM_SIZE
	.align		4
.L_157:
        /*0074*/ 	.byte	0x03, 0x19
        /*0076*/ 	.short	0x0020


	//----- nvinfo : EIATTR_PARAM_CBANK
	.align		4
        /*0078*/ 	.byte	0x04, 0x0a
        /*007a*/ 	.short	(.L_159 - .L_158)
	.align		4
.L_158:
        /*007c*/ 	.word	index@(.nv.constant0._Z31hhlpLinearBackwardWeightsKernelILi32EdEvPKT0_S2_PS0_ii)
        /*0080*/ 	.short	0x0380
        /*0082*/ 	.short	0x0020


	//----- nvinfo : EIATTR_SW_WAR
	.align		4
.L_159:
        /*0084*/ 	.byte	0x04, 0x36
        /*0086*/ 	.short	(.L_161 - .L_160)
.L_160:
        /*0088*/ 	.word	0x00000008
.L_161:


//--------------------- .nv.info._Z31hhlpLinearBackwardWeightsKernelILi32EfEvPKT0_S2_PS0_ii --------------------------
	.section	.nv.info._Z31hhlpLinearBackwardWeightsKernelILi32EfEvPKT0_S2_PS0_ii,"",@"SHT_CUDA_INFO"
	.sectionflags	@""
	.align	4


	//----- nvinfo : EIATTR_CUDA_API_VERSION
	.align		4
        /*0000*/ 	.byte	0x04, 0x37
        /*0002*/ 	.short	(.L_163 - .L_162)
.L_162:
        /*0004*/ 	.word	0x00000082


	//----- nvinfo : EIATTR_KPARAM_INFO
	.align		4
.L_163:
        /*0008*/ 	.byte	0x04, 0x17
        /*000a*/ 	.short	(.L_165 - .L_164)
.L_164:
        /*000c*/ 	.word	0x00000000
        /*0010*/ 	.short	0x0004
        /*0012*/ 	.short	0x001c
        /*0014*/ 	.byte	0x00, 0xf0, 0x11, 0x00


	//----- nvinfo : EIATTR_KPARAM_INFO
	.align		4
.L_165:
        /*0018*/ 	.byte	0x04, 0x17
        /*001a*/ 	.short	(.L_167 - .L_166)
.L_166:
        /*001c*/ 	.word	0x00000000
        /*0020*/ 	.short	0x0003
        /*0022*/ 	.short	0x0018
        /*0024*/ 	.byte	0x00, 0xf0, 0x11, 0x00


	//----- nvinfo : EIATTR_KPARAM_INFO
	.align		4
.L_167:
        /*0028*/ 	.byte	0x04, 0x17
        /*002a*/ 	.short	(.L_169 - .L_168)
.L_168:
        /*002c*/ 	.word	0x00000000
        /*0030*/ 	.short	0x0002
        /*0032*/ 	.short	0x0010
        /*0034*/ 	.byte	0x00, 0xf5, 0x21, 0x00


	//----- nvinfo : EIATTR_KPARAM_INFO
	.align		4
.L_169:
        /*0038*/ 	.byte	0x04, 0x17
        /*003a*/ 	.short	(.L_171 - .L_170)
.L_170:
        /*003c*/ 	.word	0x00000000
        /*0040*/ 	.short	0x0001
        /*0042*/ 	.short	0x0008
        /*0044*/ 	.byte	0x00, 0xf5, 0x21, 0x00


	//----- nvinfo : EIATTR_KPARAM_INFO
	.align		4
.L_171:
        /*0048*/ 	.byte	0x04, 0x17
        /*004a*/ 	.short	(.L_173 - .L_172)
.L_172:
        /*004c*/ 	.word	0x00000000
        /*0050*/ 	.short	0x0000
        /*0052*/ 	.short	0x0000
        /*0054*/ 	.byte	0x00, 0xf5, 0x21, 0x00


	//----- nvinfo : EIATTR_SPARSE_MMA_MASK
	.align		4
.L_173:
        /*0058*/ 	.byte	0x03, 0x50
        /*005a*/ 	.short	0x0000


	//----- nvinfo : EIATTR_MAXREG_COUNT
	.align		4
        /*005c*/ 	.byte	0x03, 0x1b
        /*005e*/ 	.short	0x00ff


	//----- nvinfo : EIATTR_MERCURY_ISA_VERSION
	.align		4
        /*0060*/ 	.byte	0x03, 0x5f
        /*0062*/ 	.short	0x0101


	//----- nvinfo : EIATTR_VRC_CTA_INIT_COUNT
	.align		4
        /*0064*/ 	.byte	0x02, 0x4a
	.zero		1
	.zero		1


	//----- nvinfo : EIATTR_EXIT_INSTR_OFFSETS
	.align		4
        /*0068*/ 	.byte	0x04, 0x1c
        /*006a*/ 	.short	(.L_175 - .L_174)


	//   ....[0]....
.L_174:
        /*006c*/ 	.word	0x000000a0


	//   ....[1]....
        /*0070*/ 	.word	0x00000170


	//----- nvinfo : EIATTR_CBANK_PARAM_SIZE
	.align		4
.L_175:
        /*0074*/ 	.byte	0x03, 0x19
        /*0076*/ 	.short	0x0020


	//----- nvinfo : EIATTR_PARAM_CBANK
	.align		4
        /*0078*/ 	.byte	0x04, 0x0a
        /*007a*/ 	.short	(.L_177 - .L_176)
	.align		4
.L_176:
        /*007c*/ 	.word	index@(.nv.constant0._Z31hhlpLinearBackwardWeightsKernelILi32EfEvPKT0_S2_PS0_ii)
        /*0080*/ 	.short	0x0380
        /*0082*/ 	.short	0x0020


	//----- nvinfo : EIATTR_SW_WAR
	.align		4
.L_177:
        /*0084*/ 	.byte	0x04, 0x36
        /*0086*/ 	.short	(.L_179 - .L_178)
.L_178:
        /*0088*/ 	.word	0x00000008
.L_179:


//--------------------- .nv.info._Z28hhlpLinearBackwardBiasKernelILi32EsEvPKT0_PS0_i --------------------------
	.section	.nv.info._Z28hhlpLinearBackwardBiasKernelILi32EsEvPKT0_PS0_i,"",@"SHT_CUDA_INFO"
	.sectionflags	@""
	.align	4


	//----- nvinfo : EIATTR_CUDA_API_VERSION
	.align		4
        /*0000*/ 	.byte	0x04, 0x37
        /*0002*/ 	.short	(.L_181 - .L_180)
.L_180:
        /*0004*/ 	.word	0x00000082


	//----- nvinfo : EIATTR_KPARAM_INFO
	.align		4
.L_181:
        /*0008*/ 	.byte	0x04, 0x17
        /*000a*/ 	.short	(.L_183 - .L_182)
.L_182:
        /*000c*/ 	.word	0x00000000
        /*0010*/ 	.short	0x0002
        /*0012*/ 	.short	0x0010
        /*0014*/ 	.byte	0x00, 0xf0, 0x11, 0x00


	//----- nvinfo : EIATTR_KPARAM_INFO
	.align		4
.L_183:
        /*0018*/ 	.byte	0x04, 0x17
        /*001a*/ 	.short	(.L_185 - .L_184)
.L_184:
        /*001c*/ 	.word	0x00000000
        /*0020*/ 	.short	0x0001
        /*0022*/ 	.short	0x0008
        /*0024*/ 	.byte	0x00, 0xf5, 0x21, 0x00


	//----- nvinfo : EIATTR_KPARAM_INFO
	.align		4
.L_185:
        /*0028*/ 	.byte	0x04, 0x17
        /*002a*/ 	.short	(.L_187 - .L_186)
.L_186:
        /*002c*/ 	.word	0x00000000
        /*0030*/ 	.short	0x0000
        /*0032*/ 	.short	0x0000
        /*0034*/ 	.byte	0x00, 0xf5, 0x21, 0x00


	//----- nvinfo : EIATTR_SPARSE_MMA_MASK
	.align		4
.L_187:
        /*0038*/ 	.byte	0x03, 0x50
        /*003a*/ 	.short	0x0000


	//----- nvinfo : EIATTR_MAXREG_COUNT
	.align		4
        /*003c*/ 	.byte	0x03, 0x1b
        /*003e*/ 	.short	0x00ff


	//----- nvinfo : EIATTR_MERCURY_ISA_VERSION
	.align		4
        /*0040*/ 	.byte	0x03, 0x5f
        /*0042*/ 	.short	0x0101


	//----- nvinfo : EIATTR_VRC_CTA_INIT_COUNT
	.align		4
        /*0044*/ 	.byte	0x02, 0x4a
	.zero		1
	.zero		1


	//----- nvinfo : EIATTR_EXIT_INSTR_OFFSETS
	.align		4
        /*0048*/ 	.byte	0x04, 0x1c
        /*004a*/ 	.short	(.L_189 - .L_188)


	//   ....[0]....
.L_188:
        /*004c*/ 	.word	0x00000060


	//   ....[1]....
        /*0050*/ 	.word	0x000000e0


	//----- nvinfo : EIATTR_CBANK_PARAM_SIZE
	.align		4
.L_189:
        /*0054*/ 	.byte	0x03, 0x19
        /*0056*/ 	.short	0x0014


	//----- nvinfo : EIATTR_PARAM_CBANK
	.align		4
        /*0058*/ 	.byte	0x04, 0x0a
        /*005a*/ 	.short	(.L_191 - .L_190)
	.align		4
.L_190:
        /*005c*/ 	.word	index@(.nv.constant0._Z28hhlpLinearBackwardBiasKernelILi32EsEvPKT0_PS0_i)
        /*0060*/ 	.short	0x0380
        /*0062*/ 	.short	0x0014


	//----- nvinfo : EIATTR_SW_WAR
	.align		4
.L_191:
        /*0064*/ 	.byte	0x04, 0x36
        /*0066*/ 	.short	(.L_193 - .L_192)
.L_192:
        /*0068*/ 	.word	0x00000008
.L_193:


//--------------------- .nv.info._Z28hhlpLinearBackwardBiasKernelILi32EdEvPKT0_PS0_i --------------------------
	.section	.nv.info._Z28hhlpLinearBackwardBiasKernelILi32EdEvPKT0_PS0_i,"",@"SHT_CUDA_INFO"
	.sectionflags	@""
	.align	4


	//----- nvinfo : EIATTR_CUDA_API_VERSION
	.align		4
        /*0000*/ 	.byte	0x04, 0x37
        /*0002*/ 	.short	(.L_195 - .L_194)
.L_194:
        /*0004*/ 	.word	0x00000082


	//----- nvinfo : EIATTR_KPARAM_INFO
	.align		4
.L_195:
        /*0008*/ 	.byte	0x04, 0x17
        /*000a*/ 	.short	(.L_197 - .L_196)
.L_196:
        /*000c*/ 	.word	0x00000000
        /*0010*/ 	.short	0x0002
        /*0012*/ 	.short	0x0010
        /*0014*/ 	.byte	0x00, 0xf0, 0x11, 0x00


	//----- nvinfo : EIATTR_KPARAM_INFO
	.align		4
.L_197:
        /*0018*/ 	.byte	0x04, 0x17
        /*001a*/ 	.short	(.L_199 - .L_198)
.L_198:
        /*001c*/ 	.word	0x00000000
        /*0020*/ 	.short	0x0001
        /*0022*/ 	.short	0x0008
        /*0024*/ 	.byte	0x00, 0xf5, 0x21, 0x00


	//----- nvinfo : EIATTR_KPARAM_INFO
	.align		4
.L_199:
        /*0028*/ 	.byte	0x04, 0x17
        /*002a*/ 	.short	(.L_201 - .L_200)
.L_200:
        /*002c*/ 	.word	0x00000000
        /*0030*/ 	.short	0x0000
        /*0032*/ 	.short	0x0000
        /*0034*/ 	.byte	0x00, 0xf5, 0x21, 0x00


	//----- nvinfo : EIATTR_SPARSE_MMA_MASK
	.align		4
.L_201:
        /*0038*/ 	.byte	0x03, 0x50
        /*003a*/ 	.short	0x0000


	//----- nvinfo : EIATTR_MAXREG_COUNT
	.align		4
        /*003c*/ 	.byte	0x03, 0x1b
        /*003e*/ 	.short	0x00ff


	//----- nvinfo : EIATTR_MERCURY_ISA_VERSION
	.align		4
        /*0040*/ 	.byte	0x03, 0x5f
        /*0042*/ 	.short	0x0101


	//----- nvinfo : EIATTR_VRC_CTA_INIT_COUNT
	.align		4
        /*0044*/ 	.byte	0x02, 0x4a
	.zero		1
	.zero		1


	//----- nvinfo : EIATTR_EXIT_INSTR_OFFSETS
	.align		4
        /*0048*/ 	.byte	0x04, 0x1c
        /*004a*/ 	.short	(.L_203 - .L_202)


	//   ....[0]....
.L_202:
        /*004c*/ 	.word	0x00000060


	//   ....[1]....
        /*0050*/ 	.word	0x000000e0


	//----- nvinfo : EIATTR_CBANK_PARAM_SIZE
	.align		4
.L_203:
        /*0054*/ 	.byte	0x03, 0x19
        /*0056*/ 	.short	0x0014


	//----- nvinfo : EIATTR_PARAM_CBANK
	.align		4
        /*0058*/ 	.byte	0x04, 0x0a
        /*005a*/ 	.short	(.L_205 - .L_204)
	.align		4
.L_204:
        /*005c*/ 	.word	index@(.nv.constant0._Z28hhlpLinearBackwardBiasKernelILi32EdEvPKT0_PS0_i)
        /*0060*/ 	.short	0x0380
        /*0062*/ 	.short	0x0014


	//----- nvinfo : EIATTR_SW_WAR
	.align		4
.L_205:
        /*0064*/ 	.byte	0x04, 0x36
        /*0066*/ 	.short	(.L_207 - .L_206)
.L_206:
        /*0068*/ 	.word	0x00000008
.L_207:


//--------------------- .nv.info._Z28hhlpLinearBackwardBiasKernelILi32EfEvPKT0_PS0_i --------------------------
	.section	.nv.info._Z28hhlpLinearBackwardBiasKernelILi32EfEvPKT0_PS0_i,"",@"SHT_CUDA_INFO"
	.sectionflags	@""
	.align	4


	//----- nvinfo : EIATTR_CUDA_API_VERSION
	.align		4
        /*0000*/ 	.byte	0x04, 0x37
        /*0002*/ 	.short	(.L_209 - .L_208)
.L_208:
        /*0004*/ 	.word	0x00000082


	//----- nvinfo : EIATTR_KPARAM_INFO
	.align		4
.L_209:
        /*0008*/ 	.byte	0x04, 0x17
        /*000a*/ 	.short	(.L_211 - .L_210)
.L_210:
        /*000c*/ 	.word	0x00000000
        /*0010*/ 	.short	0x0002
        /*0012*/ 	.short	0x0010
        /*0014*/ 	.byte	0x00, 0xf0, 0x11, 0x00


	//----- nvinfo : EIATTR_KPARAM_INFO
	.align		4
.L_211:
        /*0018*/ 	.byte	0x04, 0x17
        /*001a*/ 	.short	(.L_213 - .L_212)
.L_212:
        /*001c*/ 	.word	0x00000000
        /*0020*/ 	.short	0x0001
        /*0022*/ 	.short	0x0008
        /*0024*/ 	.byte	0x00, 0xf5, 0x21, 0x00


	//----- nvinfo : EIATTR_KPARAM_INFO
	.align		4
.L_213:
        /*0028*/ 	.byte	0x04, 0x17
        /*002a*/ 	.short	(.L_215 - .L_214)
.L_214:
        /*002c*/ 	.word	0x00000000
        /*0030*/ 	.short	0x0000
        /*0032*/ 	.short	0x0000
        /*0034*/ 	.byte	0x00, 0xf5, 0x21, 0x00


	//----- nvinfo : EIATTR_SPARSE_MMA_MASK
	.align		4
.L_215:
        /*0038*/ 	.byte	0x03, 0x50
        /*003a*/ 	.short	0x0000


	//----- nvinfo : EIATTR_MAXREG_COUNT
	.align		4
        /*003c*/ 	.byte	0x03, 0x1b
        /*003e*/ 	.short	0x00ff


	//----- nvinfo : EIATTR_MERCURY_ISA_VERSION
	.align		4
        /*0040*/ 	.byte	0x03, 0x5f
        /*0042*/ 	.short	0x0101


	//----- nvinfo : EIATTR_VRC_CTA_INIT_COUNT
	.align		4
        /*0044*/ 	.byte	0x02, 0x4a
	.zero		1
	.zero		1


	//----- nvinfo : EIATTR_EXIT_INSTR_OFFSETS
	.align		4
        /*0048*/ 	.byte	0x04, 0x1c
        /*004a*/ 	.short	(.L_217 - .L_216)


	//   ....[0]....
.L_216:
        /*004c*/ 	.word	0x00000060


	//   ....[1]....
        /*0050*/ 	.word	0x000000e0


	//----- nvinfo : EIATTR_CBANK_PARAM_SIZE
	.align		4
.L_217:
        /*0054*/ 	.byte	0x03, 0x19
        /*0056*/ 	.short	0x0014


	//----- nvinfo : EIATTR_PARAM_CBANK
	.align		4
        /*0058*/ 	.byte	0x04, 0x0a
        /*005a*/ 	.short	(.L_219 - .L_218)
	.align		4
.L_218:
        /*005c*/ 	.word	index@(.nv.constant0._Z28hhlpLinearBackwardBiasKernelILi32EfEvPKT0_PS0_i)
        /*0060*/ 	.short	0x0380
        /*0062*/ 	.short	0x0014


	//----- nvinfo : EIATTR_SW_WAR
	.align		4
.L_219:
        /*0064*/ 	.byte	0x04, 0x36
        /*0066*/ 	.short	(.L_221 - .L_220)
.L_220:
        /*0068*/ 	.word	0x00000008
.L_221:


//--------------------- .nv.info._Z23hhlpLinearForwardKernelILi32EsEvPKT0_S2_S2_PS0_ii --------------------------
	.section	.nv.info._Z23hhlpLinearForwardKernelILi32EsEvPKT0_S2_S2_PS0_ii,"",@"SHT_CUDA_INFO"
	.sectionflags	@""
	.align	4


	//----- nvinfo : EIATTR_CUDA_API_VERSION
	.align		4
        /*0000*/ 	.byte	0x04, 0x37
        /*0002*/ 	.short	(.L_223 - .L_222)
.L_222:
        /*0004*/ 	.word	0x00000082


	//----- nvinfo : EIATTR_KPARAM_INFO
	.align		4
.L_223:
        /*0008*/ 	.byte	0x04, 0x17
        /*000a*/ 	.short	(.L_225 - .L_224)
.L_224:
        /*000c*/ 	.word	0x00000000
        /*0010*/ 	.short	0x0005
        /*0012*/ 	.short	0x0024
        /*0014*/ 	.byte	0x00, 0xf0, 0x11, 0x00


	//----- nvinfo : EIATTR_KPARAM_INFO
	.align		4
.L_225:
        /*0018*/ 	.byte	0x04, 0x17
        /*001a*/ 	.short	(.L_227 - .L_226)
.L_226:
        /*001c*/ 	.word	0x00000000
        /*0020*/ 	.short	0x0004
        /*0022*/ 	.short	0x0020
        /*0024*/ 	.byte	0x00, 0xf0, 0x11, 0x00


	//----- nvinfo : EIATTR_KPARAM_INFO
	.align		4
.L_227:
        /*0028*/ 	.byte	0x04, 0x17
        /*002a*/ 	.short	(.L_229 - .L_228)
.L_228:
        /*002c*/ 	.word	0x00000000
        /*0030*/ 	.short	0x0003
        /*0032*/ 	.short	0x0018
        /*0034*/ 	.byte	0x00, 0xf5, 0x21, 0x00


	//----- nvinfo : EIATTR_KPARAM_INFO
	.align		4
.L_229:
        /*0038*/ 	.byte	0x04, 0x17
        /*003a*/ 	.short	(.L_231 - .L_230)
.L_230:
        /*003c*/ 	.word	0x00000000
        /*0040*/ 	.short	0x0002
        /*0042*/ 	.short	0x0010
        /*0044*/ 	.byte	0x00, 0xf5, 0x21, 0x00


	//----- nvinfo : EIATTR_KPARAM_INFO
	.align		4
.L_231:
        /*0048*/ 	.byte	0x04, 0x17
        /*004a*/ 	.short	(.L_233 - .L_232)
.L_232:
        /*004c*/ 	.word	0x00000000
        /*0050*/ 	.short	0x0001
        /*0052*/ 	.short	0x0008
        /*0054*/ 	.byte	0x00, 0xf5, 0x21, 0x00


	//----- nvinfo : EIATTR_KPARAM_INFO
	.align		4
.L_233:
        /*0058*/ 	.byte	0x04, 0x17
        /*005a*/ 	.short	(.L_235 - .L_234)
.L_234:
        /*005c*/ 	.word	0x00000000
        /*0060*/ 	.short	0x0000
        /*0062*/ 	.short	0x0000
        /*0064*/ 	.byte	0x00, 0xf5, 0x21, 0x00


	//----- nvinfo : EIATTR_SPARSE_MMA_MASK
	.align		4
.L_235:
        /*0068*/ 	.byte	0x03, 0x50
        /*006a*/ 	.short	0x0000


	//----- nvinfo : EIATTR_MAXREG_COUNT
	.align		4
        /*006c*/ 	.byte	0x03, 0x1b
        /*006e*/ 	.short	0x00ff


	//----- nvinfo : EIATTR_MERCURY_ISA_VERSION
	.align		4
        /*0070*/ 	.byte	0x03, 0x5f
        /*0072*/ 	.short	0x0101


	//----- nvinfo : EIATTR_VRC_CTA_INIT_COUNT
	.align		4
        /*0074*/ 	.byte	0x02, 0x4a
	.zero		1
	.zero		1


	//----- nvinfo : EIATTR_EXIT_INSTR_OFFSETS
	.align		4
        /*0078*/ 	.byte	0x04, 0x1c
        /*007a*/ 	.short	(.L_237 - .L_236)


	//   ....[0]....
.L_236:
        /*007c*/ 	.word	0x00000060


	//   ....[1]....
        /*0080*/ 	.word	0x00001200


	//----- nvinfo : EIATTR_CBANK_PARAM_SIZE
	.align		4
.L_237:
        /*0084*/ 	.byte	0x03, 0x19
        /*0086*/ 	.short	0x0028


	//----- nvinfo : EIATTR_PARAM_CBANK
	.align		4
        /*0088*/ 	.byte	0x04, 0x0a
        /*008a*/ 	.short	(.L_239 - .L_238)
	.align		4
.L_238:
        /*008c*/ 	.word	index@(.nv.constant0._Z23hhlpLinearForwardKernelILi32EsEvPKT0_S2_S2_PS0_ii)
        /*0090*/ 	.short	0x0380
        /*0092*/ 	.short	0x0028


	//----- nvinfo : EIATTR_SW_WAR
	.align		4
.L_239:
        /*0094*/ 	.byte	0x04, 0x36
        /*0096*/ 	.short	(.L_241 - .L_240)
.L_240:
        /*0098*/ 	.word	0x00000008
.L_241:


//--------------------- .nv.info._Z23hhlpLinearForwardKernelILi32EdEvPKT0_S2_S2_PS0_ii --------------------------
	.section	.nv.info._Z23hhlpLinearForwardKernelILi32EdEvPKT0_S2_S2_PS0_ii,"",@"SHT_CUDA_INFO"
	.sectionflags	@""
	.align	4


	//----- nvinfo : EIATTR_CUDA_API_VERSION
	.align		4
        /*0000*/ 	.byte	0x04, 0x37
        /*0002*/ 	.short	(.L_243 - .L_242)
.L_242:
        /*0004*/ 	.word	0x00000082


	//----- nvinfo : EIATTR_KPARAM_INFO
	.align		4
.L_243:
        /*0008*/ 	.byte	0x04, 0x17
        /*000a*/ 	.short	(.L_245 - .L_244)
.L_244:
        /*000c*/ 	.word	0x00000000
        /*0010*/ 	.short	0x0005
        /*0012*/ 	.short	0x0024
        /*0014*/ 	.byte	0x00, 0xf0, 0x11, 0x00


	//----- nvinfo : EIATTR_KPARAM_INFO
	.align		4
.L_245:
        /*0018*/ 	.byte	0x04, 0x17
        /*001a*/ 	.short	(.L_247 - .L_246)
.L_246:
        /*001c*/ 	.word	0x00000000
        /*0020*/ 	.short	0x0004
        /*0022*/ 	.short	0x0020
        /*0024*/ 	.byte	0x00, 0xf0, 0x11, 0x00


	//----- nvinfo : EIATTR_KPARAM_INFO
	.align		4
.L_247:
        /*0028*/ 	.byte	0x04, 0x17
        /*002a*/ 	.short	(.L_249 - .L_248)
.L_248:
        /*002c*/ 	.word	0x00000000
        /*0030*/ 	.short	0x0003
        /*0032*/ 	.short	0x0018
        /*0034*/ 	.byte	0x00, 0xf5, 0x21, 0x00


	//----- nvinfo : EIATTR_KPARAM_INFO
	.align		4
.L_249:
        /*0038*/ 	.byte	0x04, 0x17
        /*003a*/ 	.short	(.L_251 - .L_250)
.L_250:
        /*003c*/ 	.word	0x00000000
        /*0040*/ 	.short	0x0002
        /*0042*/ 	.short	0x0010
        /*0044*/ 	.byte	0x00, 0xf5, 0x21, 0x00


	//----- nvinfo : EIATTR_KPARAM_INFO
	.align		4
.L_251:
        /*0048*/ 	.byte	0x04, 0x17
        /*004a*/ 	.short	(.L_253 - .L_252)
.L_252:
        /*004c*/ 	.word	0x00000000
        /*0050*/ 	.short	0x0001
        /*0052*/ 	.short	0x0008
        /*0054*/ 	.byte	0x00, 0xf5, 0x21, 0x00


	//----- nvinfo : EIATTR_KPARAM_INFO
	.align		4
.L_253:
        /*0058*/ 	.byte	0x04, 0x17
        /*005a*/ 	.short	(.L_255 - .L_254)
.L_254:
        /*005c*/ 	.word	0x00000000
        /*0060*/ 	.short	0x0000
        /*0062*/ 	.short	0x0000
        /*0064*/ 	.byte	0x00, 0xf5, 0x21, 0x00


	//----- nvinfo : EIATTR_SPARSE_MMA_MASK
	.align		4
.L_255:
        /*0068*/ 	.byte	0x03, 0x50
        /*006a*/ 	.short	0x0000


	//----- nvinfo : EIATTR_MAXREG_COUNT
	.align		4
        /*006c*/ 	.byte	0x03, 0x1b
        /*006e*/ 	.short	0x00ff


	//----- nvinfo : EIATTR_MERCURY_ISA_VERSION
	.align		4
        /*0070*/ 	.byte	0x03, 0x5f
        /*0072*/ 	.short	0x0101


	//----- nvinfo : EIATTR_VRC_CTA_INIT_COUNT
	.align		4
        /*0074*/ 	.byte	0x02, 0x4a
	.zero		1
	.zero		1


	//----- nvinfo : EIATTR_EXIT_INSTR_OFFSETS
	.align		4
        /*0078*/ 	.byte	0x04, 0x1c
        /*007a*/ 	.short	(.L_257 - .L_256)


	//   ....[0]....
.L_256:
        /*007c*/ 	.word	0x00000060


	//   ....[1]....
        /*0080*/ 	.word	0x00000bb0


	//----- nvinfo : EIATTR_CBANK_PARAM_SIZE
	.align		4
.L_257:
        /*0084*/ 	.byte	0x03, 0x19
        /*0086*/ 	.short	0x0028


	//----- nvinfo : EIATTR_PARAM_CBANK
	.align		4
        /*0088*/ 	.byte	0x04, 0x0a
        /*008a*/ 	.short	(.L_259 - .L_258)
	.align		4
.L_258:
        /*008c*/ 	.word	index@(.nv.constant0._Z23hhlpLinearForwardKernelILi32EdEvPKT0_S2_S2_PS0_ii)
        /*0090*/ 	.short	0x0380
        /*0092*/ 	.short	0x0028


	//----- nvinfo : EIATTR_SW_WAR
	.align		4
.L_259:
        /*0094*/ 	.byte	0x04, 0x36
        /*0096*/ 	.short	(.L_261 - .L_260)
.L_260:
        /*0098*/ 	.word	0x00000008
.L_261:


//--------------------- .nv.info._Z23hhlpLinearForwardKernelILi32EfEvPKT0_S2_S2_PS0_ii --------------------------
	.section	.nv.info._Z23hhlpLinearForwardKernelILi32EfEvPKT0_S2_S2_PS0_ii,"",@"SHT_CUDA_INFO"
	.sectionflags	@""
	.align	4


	//----- nvinfo : EIATTR_CUDA_API_VERSION
	.align		4
        /*0000*/ 	.byte	0x04, 0x37
        /*0002*/ 	.short	(.L_263 - .L_262)
.L_262:
        /*0004*/ 	.word	0x00000082


	//----- nvinfo : EIATTR_KPARAM_INFO
	.align		4
.L_263:
        /*0008*/ 	.byte	0x04, 0x17
        /*000a*/ 	.short	(.L_265 - .L_264)
.L_264:
        /*000c*/ 	.word	0x00000000
        /*0010*/ 	.short	0x0005
        /*0012*/ 	.short	0x0024
        /*0014*/ 	.byte	0x00, 0xf0, 0x11, 0x00


	//----- nvinfo : EIATTR_KPARAM_INFO
	.align		4
.L_265:
        /*0018*/ 	.byte	0x04, 0x17
        /*001a*/ 	.short	(.L_267 - .L_266)
.L_266:
        /*001c*/ 	.word	0x00000000
        /*0020*/ 	.short	0x0004
        /*0022*/ 	.short	0x0020
        /*0024*/ 	.byte	0x00, 0xf0, 0x11, 0x00


	//----- nvinfo : EIATTR_KPARAM_INFO
	.align		4
.L_267:
        /*0028*/ 	.byte	0x04, 0x17
        /*002a*/ 	.short	(.L_269 - .L_268)
.L_268:
        /*002c*/ 	.word	0x00000000
        /*0030*/ 	.short	0x0003
        /*0032*/ 	.short	0x0018
        /*0034*/ 	.byte	0x00, 0xf5, 0x21, 0x00


	//----- nvinfo : EIATTR_KPARAM_INFO
	.align		4
.L_269:
        /*0038*/ 	.byte	0x04, 0x17
        /*003a*/ 	.short	(.L_271 - .L_270)
.L_270:
        /*003c*/ 	.word	0x00000000
        /*0040*/ 	.short	0x0002
        /*0042*/ 	.short	0x0010
        /*0044*/ 	.byte	0x00, 0xf5, 0x21, 0x00


	//----- nvinfo : EIATTR_KPARAM_INFO
	.align		4
.L_271:
        /*0048*/ 	.byte	0x04, 0x17
        /*004a*/ 	.short	(.L_273 - .L_272)
.L_272:
        /*004c*/ 	.word	0x00000000
        /*0050*/ 	.short	0x0001
        /*0052*/ 	.short	0x0008
        /*0054*/ 	.byte	0x00, 0xf5, 0x21, 0x00


	//----- nvinfo : EIATTR_KPARAM_INFO
	.align		4
.L_273:
        /*0058*/ 	.byte	0x04, 0x17
        /*005a*/ 	.short	(.L_275 - .L_274)
.L_274:
        /*005c*/ 	.word	0x00000000
        /*0060*/ 	.short	0x0000
        /*0062*/ 	.short	0x0000
        /*0064*/ 	.byte	0x00, 0xf5, 0x21, 0x00


	//----- nvinfo : EIATTR_SPARSE_MMA_MASK
	.align		4
.L_275:
        /*0068*/ 	.byte	0x03, 0x50
        /*006a*/ 	.short	0x0000


	//----- nvinfo : EIATTR_MAXREG_COUNT
	.align		4
        /*006c*/ 	.byte	0x03, 0x1b
        /*006e*/ 	.short	0x00ff


	//----- nvinfo : EIATTR_MERCURY_ISA_VERSION
	.align		4
        /*0070*/ 	.byte	0x03, 0x5f
        /*0072*/ 	.short	0x0101


	//----- nvinfo : EIATTR_VRC_CTA_INIT_COUNT
	.align		4
        /*0074*/ 	.byte	0x02, 0x4a
	.zero		1
	.zero		1


	//----- nvinfo : EIATTR_EXIT_INSTR_OFFSETS
	.align		4
        /*0078*/ 	.byte	0x04, 0x1c
        /*007a*/ 	.short	(.L_277 - .L_276)


	//   ....[0]....
.L_276:
        /*007c*/ 	.word	0x00000060


	//   ....[1]....
        /*0080*/ 	.word	0x00000b70


	//----- nvinfo : EIATTR_CBANK_PARAM_SIZE
	.align		4
.L_277:
        /*0084*/ 	.byte	0x03, 0x19
        /*0086*/ 	.short	0x0028


	//----- nvinfo : EIATTR_PARAM_CBANK
	.align		4
        /*0088*/ 	.byte	0x04, 0x0a
        /*008a*/ 	.short	(.L_279 - .L_278)
	.align		4
.L_278:
        /*008c*/ 	.word	index@(.nv.constant0._Z23hhlpLinearForwardKernelILi32EfEvPKT0_S2_S2_PS0_ii)
        /*0090*/ 	.short	0x0380
        /*0092*/ 	.short	0x0028


	//----- nvinfo : EIATTR_SW_WAR
	.align		4
.L_279:
        /*0094*/ 	.byte	0x04, 0x36
        /*0096*/ 	.short	(.L_281 - .L_280)
.L_280:
        /*0098*/ 	.word	0x00000008
.L_281:


//--------------------- .nv.callgraph             --------------------------
	.section	.nv.callgraph,"",@"SHT_CUDA_CALLGRAPH"
	.align	4
	.sectionentsize	8
	.align		4
        /*0000*/ 	.word	0x00000000
	.align		4
        /*0004*/ 	.word	0xffffffff
	.align		4
        /*0008*/ 	.word	0x00000000
	.align		4
        /*000c*/ 	.word	0xfffffffe
	.align		4
        /*0010*/ 	.word	0x00000000
	.align		4
        /*0014*/ 	.word	0xfffffffd
	.align		4
        /*0018*/ 	.word	0x00000000
	.align		4
        /*001c*/ 	.word	0xfffffffc


//--------------------- .text._Z28hhlpLinearBackwardDataKernelILi32EsEvPKT0_S2_PS0_ii --------------------------
	.section	.text._Z28hhlpLinearBackwardDataKernelILi32EsEvPKT0_S2_PS0_ii,"ax",@progbits
	.align	128
        .global         _Z28hhlpLinearBackwardDataKernelILi32EsEvPKT0_S2_PS0_ii
        .type           _Z28hhlpLinearBackwardDataKernelILi32EsEvPKT0_S2_PS0_ii,@function
        .size           _Z28hhlpLinearBackwardDataKernelILi32EsEvPKT0_S2_PS0_ii,(.L_x_39 - _Z28hhlpLinearBackwardDataKernelILi32EsEvPKT0_S2_PS0_ii)
        .other          _Z28hhlpLinearBackwardDataKernelILi32EsEvPKT0_S2_PS0_ii,@"STO_CUDA_ENTRY STV_DEFAULT"
_Z28hhlpLinearBackwardDataKernelILi32EsEvPKT0_S2_PS0_ii:
.text._Z28hhlpLinearBackwardDataKernelILi32EsEvPKT0_S2_PS0_ii:
[----:B------:R-:W-:Y:S01]  /*0000*/  LDC R1, c[0x0][0x37c] ;  /* 0x0000df00ff017b82 */ /* 0x000fe20000000800 */
[----:B------:R-:W0:Y:S01]  /*0010*/  S2R R0, SR_CTAID.Y ;  /* 0x0000000000007919 */ /* 0x000e220000002600 */
[----:B------:R-:W1:Y:S01]  /*0020*/  LDCU UR4, c[0x0][0x39c] ;  /* 0x00007380ff0477ac */ /* 0x000e620008000800 */
[----:B------:R-:W0:Y:S02]  /*0030*/  S2R R15, SR_TID.Y ;  /* 0x00000000000f7919 */ /* 0x000e240000002200 */
[----:B0-----:R-:W-:-:S05]  /*0040*/  IMAD R0, R0, 0x20, R15 ;  /* 0x0000002000007824 */ /* 0x001fca00078e020f */
[----:B-1----:R-:W-:-:S13]  /*0050*/  ISETP.GE.U32.AND P0, PT, R0, UR4, PT ;  /* 0x0000000400007c0c */ /* 0x002fda000bf06070 */
[----:B------:R-:W-:Y:S05]  /*0060*/  @P0 EXIT ;  /* 0x000000000000094d */ /* 0x000fea0003800000 */
[----:B------:R-:W0:Y:S01]  /*0070*/  LDCU UR4, c[0x0][0x398] ;  /* 0x00007300ff0477ac */ /* 0x000e220008000800 */
[----:B------:R-:W-:Y:S01]  /*0080*/  PRMT R7, RZ, 0x7610, R7 ;  /* 0x00007610ff077816 */ /* 0x000fe20000000007 */
[----:B------:R-:W1:Y:S01]  /*0090*/  LDCU.64 UR8, c[0x0][0x358] ;  /* 0x00006b00ff0877ac */ /* 0x000e620008000a00 */
[----:B0-----:R-:W-:-:S09]  /*00a0*/  UISETP.GE.AND UP0, UPT, UR4, 0x1, UPT ;  /* 0x000000010400788c */ /* 0x001fd2000bf06270 */
[----:B-1----:R-:W-:Y:S05]  /*00b0*/  BRA.U !UP0, `(.L_x_0) ;  /* 0x0000000108ac7547 */ /* 0x002fea000b800000 */
[----:B------:R-:W0:Y:S01]  /*00c0*/  S2UR UR5, SR_CgaCtaId ;  /* 0x00000000000579c3 */ /* 0x000e220000008800 */
[----:B------:R-:W-:Y:S01]  /*00d0*/  UMOV UR4, 0x400 ;  /* 0x0000040000047882 */ /* 0x000fe20000000000 */
[----:B------:R-:W-:Y:S01]  /*00e0*/  PRMT R7, RZ, 0x7610, R7 ;  /* 0x00007610ff077816 */ /* 0x000fe20000000007 */
[----:B0-----:R-:W-:-:S03]  /*00f0*/  ULEA UR5, UR5, UR4, 0x18 ;  /* 0x0000000405057291 */ /* 0x001fc6000f8ec0ff */
[----:B------:R-:W-:-:S03]  /*0100*/  UMOV UR4, URZ ;  /* 0x000000ff00047c82 */ /* 0x000fc60008000000 */
[----:B------:R-:W-:-:S07]  /*0110*/  LEA R6, R15, UR5, 0x1 ;  /* 0x000000050f067c11 */ /* 0x000fce000f8e08ff */
.L_x_2:
[----:B------:R-:W0:Y:S01]  /*0120*/  LDCU UR7, c[0x0][0x398] ;  /* 0x00007300ff0777ac */ /* 0x000e220008000800 */
[----:B------:R-:W-:Y:S01]  /*0130*/  VIADD R3, R15, UR4 ;  /* 0x000000040f037c36 */ /* 0x000fe20008000000 */
[----:B------:R-:W1:Y:S04]  /*0140*/  LDC R14, c[0x0][0x39c] ;  /* 0x0000e700ff0e7b82 */ /* 0x000e680000000800 */
[----:B0-----:R-:W-:-:S13]  /*0150*/  ISETP.GE.U32.AND P0, PT, R3, UR7, PT ;  /* 0x0000000703007c0c */ /* 0x001fda000bf06070 */
[----:B------:R-:W0:Y:S02]  /*0160*/  @!P0 LDC.64 R4, c[0x0][0x380] ;  /* 0x0000e000ff048b82 */ /* 0x000e240000000a00 */
[----:B0-----:R-:W-:-:S06]  /*0170*/  @!P0 IMAD.WIDE.U32 R4, R3, 0x2, R4 ;  /* 0x0000000203048825 */ /* 0x001fcc00078e0004 */
[----:B------:R-:W0:Y:S01]  /*0180*/  LDC.64 R2, c[0x0][0x388] ;  /* 0x0000e200ff027b82 */ /* 0x000e220000000a00 */
[----:B------:R-:W2:Y:S01]  /*0190*/  @!P0 LDG.E.U16 R5, desc[UR8][R4.64] ;  /* 0x0000000804058981 */ /* 0x000ea2000c1e1500 */
[----:B------:R-:W-:Y:S02]  /*01a0*/  HFMA2 R8, -RZ, RZ, 0, 5.9604644775390625e-08 ;  /* 0x00000001ff087431 */ /* 0x000fe400000001ff */
[----:B------:R-:W-:Y:S01]  /*01b0*/  IMAD.U32 R10, RZ, RZ, UR4 ;  /* 0x00000004ff0a7e24 */ /* 0x000fe2000f8e00ff */
[----:B------:R-:W-:Y:S01]  /*01c0*/  UMOV UR6, UR5 ;  /* 0x0000000500067c82 */ /* 0x000fe20008000000 */
[----:B-1----:R-:W-:Y:S01]  /*01d0*/  IMAD R9, R14, UR4, R15 ;  /* 0x000000040e097c24 */ /* 0x002fe2000f8e020f */
[----:B--2---:R1:W-:Y:S01]  /*01e0*/  @!P0 STS.U16 [R6], R5 ;  /* 0x0000000506008388 */ /* 0x0043e20000000400 */
[----:B0-----:R-:W-:Y:S06]  /*01f0*/  BAR.SYNC.DEFER_BLOCKING 0x0 ;  /* 0x0000000000007b1d */ /* 0x001fec0000010000 */
.L_x_1:
[----:B-1----:R-:W-:Y:S01]  /*0200*/  IMAD.WIDE.U32 R4, R9, 0x2, R2 ;  /* 0x0000000209047825 */ /* 0x002fe200078e0002 */
[----:B------:R-:W0:Y:S05]  /*0210*/  LDS.U16 R11, [UR6] ;  /* 0x00000006ff0b7984 */ /* 0x000e2a0008000400 */
[----:B------:R-:W2:Y:S01]  /*0220*/  LDG.E.U16 R4, desc[UR8][R4.64] ;  /* 0x0000000804047981 */ /* 0x000ea2000c1e1500 */
[----:B------:R-:W-:Y:S01]  /*0230*/  PRMT R12, R7, 0x9910, RZ ;  /* 0x00009910070c7816 */ /* 0x000fe200000000ff */
[----:B------:R-:W-:Y:S01]  /*0240*/  VIADD R10, R10, 0x1 ;  /* 0x000000010a0a7836 */ /* 0x000fe20000000000 */
[C---:B------:R-:W-:Y:S01]  /*0250*/  IADD3 R7, PT, PT, R8.reuse, -0x1, RZ ;  /* 0xffffffff08077810 */ /* 0x040fe20007ffe0ff */
[----:B------:R-:W-:Y:S01]  /*0260*/  UIADD3 UR6, UPT, UPT, UR6, 0x2, URZ ;  /* 0x0000000206067890 */ /* 0x000fe2000fffe0ff */
[----:B------:R-:W-:Y:S01]  /*0270*/  IMAD.IADD R9, R9, 0x1, R14 ;  /* 0x0000000109097824 */ /* 0x000fe200078e020e */
[----:B------:R-:W-:-:S02]  /*0280*/  IADD3 R8, PT, PT, R8, 0x1, RZ ;  /* 0x0000000108087810 */ /* 0x000fc40007ffe0ff */
[----:B------:R-:W-:Y:S02]  /*0290*/  ISETP.GE.U32.AND P0, PT, R7, 0x1f, PT ;  /* 0x0000001f0700780c */ /* 0x000fe40003f06070 */
[----:B------:R-:W-:Y:S02]  /*02a0*/  ISETP.LT.AND P1, PT, R10, UR7, PT ;  /* 0x000000070a007c0c */ /* 0x000fe4000bf21270 */
[----:B0-----:R-:W-:Y:S01]  /*02b0*/  PRMT R13, R11, 0x9910, RZ ;  /* 0x000099100b0d7816 */ /* 0x001fe200000000ff */
[----:B------:R-:W-:-:S04]  /*02c0*/  IMAD.MOV.U32 R11, RZ, RZ, R12 ;  /* 0x000000ffff0b7224 */ /* 0x000fc800078e000c */
[----:B------:R-:W-:Y:S01]  /*02d0*/  IMAD.MOV.U32 R12, RZ, RZ, R13 ;  /* 0x000000ffff0c7224 */ /* 0x000fe200078e000d */
[----:B--2---:R-:W-:-:S04]  /*02e0*/  PRMT R16, R4, 0x9910, RZ ;  /* 0x0000991004107816 */ /* 0x004fc800000000ff */
[----:B------:R-:W-:-:S05]  /*02f0*/  MOV R13, R16 ;  /* 0x00000010000d7202 */ /* 0x000fca0000000f00 */
[----:B------:R-:W-:-:S05]  /*0300*/  IMAD R11, R12, R13, R11 ;  /* 0x0000000d0c0b7224 */ /* 0x000fca00078e020b */
[----:B------:R-:W-:Y:S01]  /*0310*/  PRMT R7, R11, 0x7610, R7 ;  /* 0x000076100b077816 */ /* 0x000fe20000000007 */
[----:B------:R-:W-:Y:S06]  /*0320*/  @!P0 BRA P1, `(.L_x_1) ;  /* 0xfffffffc00b48947 */ /* 0x000fec000083ffff */
[----:B------:R-:W-:Y:S01]  /*0330*/  BAR.SYNC.DEFER_BLOCKING 0x0 ;  /* 0x0000000000007b1d */ /* 0x000fe20000010000 */
[----:B------:R-:W-:-:S04]  /*0340*/  UIADD3 UR4, UPT, UPT, UR4, 0x20, URZ ;  /* 0x0000002004047890 */ /* 0x000fc8000fffe0ff */
[----:B------:R-:W-:-:S09]  /*0350*/  UISETP.GE.AND UP0, UPT, UR4, UR7, UPT ;  /* 0x000000070400728c */ /* 0x000fd2000bf06270 */
[----:B------:R-:W-:Y:S05]  /*0360*/  BRA.U !UP0, `(.L_x_2) ;  /* 0xfffffffd086c7547 */ /* 0x000fea000b83ffff */
.L_x_0:
[----:B------:R-:W0:Y:S02]  /*0370*/  LDC.64 R2, c[0x0][0x390] ;  /* 0x0000e400ff027b82 */ /* 0x000e240000000a00 */
[----:B0-----:R-:W-:-:S05]  /*0380*/  IMAD.WIDE.U32 R2, R0, 0x2, R2 ;  /* 0x0000000200027825 */ /* 0x001fca00078e0002 */
[----:B------:R-:W-:Y:S01]  /*0390*/  STG.E.U16 desc[UR8][R2.64], R7 ;  /* 0x0000000702007986 */ /* 0x000fe2000c101508 */
[----:B------:R-:W-:Y:S05]  /*03a0*/  EXIT ;  /* 0x000000000000794d */ /* 0x000fea0003800000 */
.L_x_3:
[----:B------:R-:W-:-:S00]  /*03b0*/  BRA `(.L_x_3) ;  /* 0xfffffffc00fc7947 */ /* 0x000fc0000383ffff */
[----:B------:R-:W-:-:S00]  /*03c0*/  NOP ;  /* 0x0000000000007918 */ /* 0x000fc00000000000 */
        /* <DEDUP_REMOVED lines=11> */
.L_x_39:


//--------------------- .text._Z28hhlpLinearBackwardDataKernelILi32EdEvPKT0_S2_PS0_ii --------------------------
	.section	.text._Z28hhlpLinearBackwardDataKernelILi32EdEvPKT0_S2_PS0_ii,"ax",@progbits
	.align	128
        .global         _Z28hhlpLinearBackwardDataKernelILi32EdEvPKT0_S2_PS0_ii
        .type           _Z28hhlpLinearBackwardDataKernelILi32EdEvPKT0_S2_PS0_ii,@function
        .size           _Z28hhlpLinearBackwardDataKernelILi32EdEvPKT0_S2_PS0_ii,(.L_x_40 - _Z28hhlpLinearBackwardDataKernelILi32EdEvPKT0_S2_PS0_ii)
        .other          _Z28hhlpLinearBackwardDataKernelILi32EdEvPKT0_S2_PS0_ii,@"STO_CUDA_ENTRY STV_DEFAULT"
_Z28hhlpLinearBackwardDataKernelILi32EdEvPKT0_S2_PS0_ii:
.text._Z28hhlpLinearBackwardDataKernelILi32EdEvPKT0_S2_PS0_ii:
        /* <DEDUP_REMOVED lines=8> */
[----:B------:R-:W-:Y:S01]  /*0080*/  CS2R R2, SRZ ;  /* 0x0000000000027805 */ /* 0x000fe2000001ff00 */
[----:B------:R-:W1:Y:S01]  /*0090*/  LDCU.64 UR8, c[0x0][0x358] ;  /* 0x00006b00ff0877ac */ /* 0x000e620008000a00 */
[----:B0-----:R-:W-:-:S09]  /*00a0*/  UISETP.GE.AND UP0, UPT, UR4, 0x1, UPT ;  /* 0x000000010400788c */ /* 0x001fd2000bf06270 */
[----:B-1----:R-:W-:Y:S05]  /*00b0*/  BRA.U !UP0, `(.L_x_4) ;  /* 0x0000000108907547 */ /* 0x002fea000b800000 */
[----:B------:R-:W0:Y:S01]  /*00c0*/  S2UR UR5, SR_CgaCtaId ;  /* 0x00000000000579c3 */ /* 0x000e220000008800 */
[----:B------:R-:W-:Y:S01]  /*00d0*/  UMOV UR4, 0x400 ;  /* 0x0000040000047882 */ /* 0x000fe20000000000 */
[----:B------:R-:W-:Y:S01]  /*00e0*/  CS2R R2, SRZ ;  /* 0x0000000000027805 */ /* 0x000fe2000001ff00 */
[----:B0-----:R-:W-:-:S03]  /*00f0*/  ULEA UR5, UR5, UR4, 0x18 ;  /* 0x0000000405057291 */ /* 0x001fc6000f8ec0ff */
[----:B------:R-:W-:-:S03]  /*0100*/  UMOV UR4, URZ ;  /* 0x000000ff00047c82 */ /* 0x000fc60008000000 */
[----:B------:R-:W-:-:S07]  /*0110*/  LEA R13, R14, UR5, 0x3 ;  /* 0x000000050e0d7c11 */ /* 0x000fce000f8e18ff */
.L_x_6:
[----:B------:R-:W0:Y:S01]  /*0120*/  LDCU UR7, c[0x0][0x398] ;  /* 0x00007300ff0777ac */ /* 0x000e220008000800 */
[----:B------:R-:W-:Y:S01]  /*0130*/  VIADD R7, R14, UR4 ;  /* 0x000000040e077c36 */ /* 0x000fe20008000000 */
[----:B------:R-:W1:Y:S08]  /*0140*/  LDC R16, c[0x0][0x39c] ;  /* 0x0000e700ff107b82 */ /* 0x000e700000000800 */
[----:B------:R-:W2:Y:S01]  /*0150*/  LDC.64 R8, c[0x0][0x388] ;  /* 0x0000e200ff087b82 */ /* 0x000ea20000000a00 */
[----:B0-----:R-:W-:-:S13]  /*0160*/  ISETP.GE.U32.AND P0, PT, R7, UR7, PT ;  /* 0x0000000707007c0c */ /* 0x001fda000bf06070 */
[----:B------:R-:W0:Y:S02]  /*0170*/  @!P0 LDC.64 R4, c[0x0][0x380] ;  /* 0x0000e000ff048b82 */ /* 0x000e240000000a00 */
[----:B0-----:R-:W-:-:S06]  /*0180*/  @!P0 IMAD.WIDE.U32 R4, R7, 0x8, R4 ;  /* 0x0000000807048825 */ /* 0x001fcc00078e0004 */
[----:B------:R-:W3:Y:S01]  /*0190*/  @!P0 LDG.E.64 R4, desc[UR8][R4.64] ;  /* 0x0000000804048981 */ /* 0x000ee2000c1e1b00 */
[----:B------:R-:W-:Y:S02]  /*01a0*/  HFMA2 R0, -RZ, RZ, 0, 5.9604644775390625e-08 ;  /* 0x00000001ff007431 */ /* 0x000fe400000001ff */
[----:B------:R-:W-:Y:S01]  /*01b0*/  IMAD.U32 R10, RZ, RZ, UR4 ;  /* 0x00000004ff0a7e24 */ /* 0x000fe2000f8e00ff */
[----:B------:R-:W-:Y:S01]  /*01c0*/  UMOV UR6, UR5 ;  /* 0x0000000500067c82 */ /* 0x000fe20008000000 */
[----:B-1----:R-:W-:Y:S01]  /*01d0*/  IMAD R15, R16, UR4, R14 ;  /* 0x00000004100f7c24 */ /* 0x002fe2000f8e020e */
[----:B---3--:R0:W-:Y:S01]  /*01e0*/  @!P0 STS.64 [R13], R4 ;  /* 0x000000040d008388 */ /* 0x0081e20000000a00 */
[----:B--2---:R-:W-:Y:S06]  /*01f0*/  BAR.SYNC.DEFER_BLOCKING 0x0 ;  /* 0x0000000000007b1d */ /* 0x004fec0000010000 */
.L_x_5:
[C---:B------:R-:W-:Y:S01]  /*0200*/  IMAD.WIDE.U32 R6, R15.reuse, 0x8, R8 ;  /* 0x000000080f067825 */ /* 0x040fe200078e0008 */
[----:B0-----:R-:W0:Y:S05]  /*0210*/  LDS.64 R4, [UR6] ;  /* 0x00000006ff047984 */ /* 0x001e2a0008000a00 */
[----:B------:R-:W0:Y:S01]  /*0220*/  LDG.E.64 R6, desc[UR8][R6.64] ;  /* 0x0000000806067981 */ /* 0x000e22000c1e1b00 */
[----:B------:R-:W-:Y:S01]  /*0230*/  VIADD R10, R10, 0x1 ;  /* 0x000000010a0a7836 */ /* 0x000fe20000000000 */
[C---:B------:R-:W-:Y:S01]  /*0240*/  IADD3 R12, PT, PT, R0.reuse, -0x1, RZ ;  /* 0xffffffff000c7810 */ /* 0x040fe20007ffe0ff */
[----:B------:R-:W-:Y:S01]  /*0250*/  UIADD3 UR6, UPT, UPT, UR6, 0x8, URZ ;  /* 0x0000000806067890 */ /* 0x000fe2000fffe0ff */
[----:B------:R-:W-:Y:S01]  /*0260*/  IADD3 R15, PT, PT, R15, R16, RZ ;  /* 0x000000100f0f7210 */ /* 0x000fe20007ffe0ff */
[----:B------:R-:W-:Y:S01]  /*0270*/  VIADD R0, R0, 0x1 ;  /* 0x0000000100007836 */ /* 0x000fe20000000000 */
[----:B------:R-:W-:-:S02]  /*0280*/  ISETP.GE.U32.AND P0, PT, R12, 0x1f, PT ;  /* 0x0000001f0c00780c */ /* 0x000fc40003f06070 */
[----:B------:R-:W-:Y:S01]  /*0290*/  ISETP.LT.AND P1, PT, R10, UR7, PT ;  /* 0x000000070a007c0c */ /* 0x000fe2000bf21270 */
[----:B0-----:R-:W-:-:S12]  /*02a0*/  DFMA R2, R4, R6, R2 ;  /* 0x000000060402722b */ /* 0x001fd80000000002 */
[----:B------:R-:W-:Y:S05]  /*02b0*/  @!P0 BRA P1, `(.L_x_5) ;  /* 0xfffffffc00d08947 */ /* 0x000fea000083ffff */
[----:B------:R-:W-:Y:S01]  /*02c0*/  BAR.SYNC.DEFER_BLOCKING 0x0 ;  /* 0x0000000000007b1d */ /* 0x000fe20000010000 */
[----:B------:R-:W-:-:S04]  /*02d0*/  UIADD3 UR4, UPT, UPT, UR4, 0x20, URZ ;  /* 0x0000002004047890 */ /* 0x000fc8000fffe0ff */
[----:B------:R-:W-:-:S09]  /*02e0*/  UISETP.GE.AND UP0, UPT, UR4, UR7, UPT ;  /* 0x000000070400728c */ /* 0x000fd2000bf06270 */
[----:B------:R-:W-:Y:S05]  /*02f0*/  BRA.U !UP0, `(.L_x_6) ;  /* 0xfffffffd08887547 */ /* 0x000fea000b83ffff */
.L_x_4:
[----:B------:R-:W0:Y:S02]  /*0300*/  LDC.64 R4, c[0x0][0x390] ;  /* 0x0000e400ff047b82 */ /* 0x000e240000000a00 */
[----:B0-----:R-:W-:-:S05]  /*0310*/  IMAD.WIDE.U32 R4, R11, 0x8, R4 ;  /* 0x000000080b047825 */ /* 0x001fca00078e0004 */
[----:B------:R-:W-:Y:S01]  /*0320*/  STG.E.64 desc[UR8][R4.64], R2 ;  /* 0x0000000204007986 */ /* 0x000fe2000c101b08 */
[----:B------:R-:W-:Y:S05]  /*0330*/  EXIT ;  /* 0x000000000000794d */ /* 0x000fea0003800000 */
.L_x_7:
        /* <DEDUP_REMOVED lines=12> */
.L_x_40:


//--------------------- .text._Z28hhlpLinearBackwardDataKernelILi32EfEvPKT0_S2_PS0_ii --------------------------
	.section	.text._Z28hhlpLinearBackwardDataKernelILi32EfEvPKT0_S2_PS0_ii,"ax",@progbits
	.align	128
        .global         _Z28hhlpLinearBackwardDataKernelILi32EfEvPKT0_S2_PS0_ii
        .type           _Z28hhlpLinearBackwardDataKernelILi32EfEvPKT0_S2_PS0_ii,@function
        .size           _Z28hhlpLinearBackwardDataKernelILi32EfEvPKT0_S2_PS0_ii,(.L_x_41 - _Z28hhlpLinearBackwardDataKernelILi32EfEvPKT0_S2_PS0_ii)
        .other          _Z28hhlpLinearBackwardDataKernelILi32EfEvPKT0_S2_PS0_ii,@"STO_CUDA_ENTRY STV_DEFAULT"
_Z28hhlpLinearBackwardDataKernelILi32EfEvPKT0_S2_PS0_ii:
.text._Z28hhlpLinearBackwardDataKernelILi32EfEvPKT0_S2_PS0_ii:
        /* <DEDUP_REMOVED lines=8> */
[----:B------:R-:W-:Y:S01]  /*0080*/  IMAD.MOV.U32 R9, RZ, RZ, RZ ;  /* 0x000000ffff097224 */ /* 0x000fe200078e00ff */
[----:B------:R-:W1:Y:S01]  /*0090*/  LDCU.64 UR8, c[0x0][0x358] ;  /* 0x00006b00ff0877ac */ /* 0x000e620008000a00 */
[----:B0-----:R-:W-:-:S09]  /*00a0*/  UISETP.GE.AND UP0, UPT, UR4, 0x1, UPT ;  /* 0x000000010400788c */ /* 0x001fd2000bf06270 */
[----:B-1----:R-:W-:Y:S05]  /*00b0*/  BRA.U !UP0, `(.L_x_8) ;  /* 0x0000000108907547 */ /* 0x002fea000b800000 */
[----:B------:R-:W0:Y:S01]  /*00c0*/  S2UR UR5, SR_CgaCtaId ;  /* 0x00000000000579c3 */ /* 0x000e220000008800 */
[----:B------:R-:W-:Y:S01]  /*00d0*/  UMOV UR4, 0x400 ;  /* 0x0000040000047882 */ /* 0x000fe20000000000 */
[----:B------:R-:W-:Y:S01]  /*00e0*/  HFMA2 R9, -RZ, RZ, 0, 0 ;  /* 0x00000000ff097431 */ /* 0x000fe200000001ff */
[----:B0-----:R-:W-:-:S03]  /*00f0*/  ULEA UR5, UR5, UR4, 0x18 ;  /* 0x0000000405057291 */ /* 0x001fc6000f8ec0ff */
[----:B------:R-:W-:-:S03]  /*0100*/  UMOV UR4, URZ ;  /* 0x000000ff00047c82 */ /* 0x000fc60008000000 */
[----:B------:R-:W-:-:S07]  /*0110*/  LEA R0, R14, UR5, 0x2 ;  /* 0x000000050e007c11 */ /* 0x000fce000f8e10ff */
.L_x_10:
[----:B------:R-:W0:Y:S01]  /*0120*/  LDCU UR7, c[0x0][0x398] ;  /* 0x00007300ff0777ac */ /* 0x000e220008000800 */
[----:B------:R-:W-:Y:S01]  /*0130*/  VIADD R5, R14, UR4 ;  /* 0x000000040e057c36 */ /* 0x000fe20008000000 */
[----:B------:R-:W1:Y:S04]  /*0140*/  LDC R13, c[0x0][0x39c] ;  /* 0x0000e700ff0d7b82 */ /* 0x000e680000000800 */
[----:B0-----:R-:W-:-:S13]  /*0150*/  ISETP.GE.U32.AND P0, PT, R5, UR7, PT ;  /* 0x0000000705007c0c */ /* 0x001fda000bf06070 */
[----:B------:R-:W0:Y:S02]  /*0160*/  @!P0 LDC.64 R2, c[0x0][0x380] ;  /* 0x0000e000ff028b82 */ /* 0x000e240000000a00 */
[----:B0-----:R-:W-:-:S06]  /*0170*/  @!P0 IMAD.WIDE.U32 R2, R5, 0x4, R2 ;  /* 0x0000000405028825 */ /* 0x001fcc00078e0002 */
[----:B------:R-:W0:Y:S01]  /*0180*/  LDC.64 R4, c[0x0][0x388] ;  /* 0x0000e200ff047b82 */ /* 0x000e220000000a00 */
[----:B------:R-:W2:Y:S01]  /*0190*/  @!P0 LDG.E R3, desc[UR8][R2.64] ;  /* 0x0000000802038981 */ /* 0x000ea2000c1e1900 */
[----:B------:R-:W-:Y:S01]  /*01a0*/  MOV R6, 0x1 ;  /* 0x0000000100067802 */ /* 0x000fe20000000f00 */
[----:B------:R-:W-:Y:S01]  /*01b0*/  IMAD.U32 R8, RZ, RZ, UR4 ;  /* 0x00000004ff087e24 */ /* 0x000fe2000f8e00ff */
[----:B------:R-:W-:Y:S01]  /*01c0*/  UMOV UR6, UR5 ;  /* 0x0000000500067c82 */ /* 0x000fe20008000000 */
[----:B-1----:R-:W-:Y:S01]  /*01d0*/  IMAD R11, R13, UR4, R14 ;  /* 0x000000040d0b7c24 */ /* 0x002fe2000f8e020e */
[----:B--2---:R1:W-:Y:S02]  /*01e0*/  @!P0 STS [R0], R3 ;  /* 0x0000000300008388 */ /* 0x0043e40000000800 */
[----:B0-----:R-:W-:Y:S06]  /*01f0*/  BAR.SYNC.DEFER_BLOCKING 0x0 ;  /* 0x0000000000007b1d */ /* 0x001fec0000010000 */
.L_x_9:
[C---:B-1----:R-:W-:Y:S01]  /*0200*/  IMAD.WIDE.U32 R2, R11.reuse, 0x4, R4 ;  /* 0x000000040b027825 */ /* 0x042fe200078e0004 */
[----:B------:R-:W0:Y:S05]  /*0210*/  LDS R12, [UR6] ;  /* 0x00000006ff0c7984 */ /* 0x000e2a0008000800 */
[----:B------:R-:W0:Y:S01]  /*0220*/  LDG.E R2, desc[UR8][R2.64] ;  /* 0x0000000802027981 */ /* 0x000e22000c1e1900 */
[----:B------:R-:W-:Y:S01]  /*0230*/  VIADD R8, R8, 0x1 ;  /* 0x0000000108087836 */ /* 0x000fe20000000000 */
[----:B------:R-:W-:Y:S01]  /*0240*/  IADD3 R10, PT, PT, R6, -0x1, RZ ;  /* 0xffffffff060a7810 */ /* 0x000fe20007ffe0ff */
[----:B------:R-:W-:Y:S01]  /*0250*/  UIADD3 UR6, UPT, UPT, UR6, 0x4, URZ ;  /* 0x0000000406067890 */ /* 0x000fe2000fffe0ff */
[----:B------:R-:W-:-:S02]  /*0260*/  IADD3 R11, PT, PT, R11, R13, RZ ;  /* 0x0000000d0b0b7210 */ /* 0x000fc40007ffe0ff */
[----:B------:R-:W-:Y:S02]  /*0270*/  ISETP.GE.U32.AND P0, PT, R10, 0x1f, PT ;  /* 0x0000001f0a00780c */ /* 0x000fe40003f06070 */
[----:B------:R-:W-:Y:S02]  /*0280*/  ISETP.LT.AND P1, PT, R8, UR7, PT ;  /* 0x0000000708007c0c */ /* 0x000fe4000bf21270 */
[----:B------:R-:W-:Y:S01]  /*0290*/  IADD3 R6, PT, PT, R6, 0x1, RZ ;  /* 0x0000000106067810 */ /* 0x000fe20007ffe0ff */
[----:B0-----:R-:W-:-:S10]  /*02a0*/  FFMA R9, R12, R2, R9 ;  /* 0x000000020c097223 */ /* 0x001fd40000000009 */
[----:B------:R-:W-:Y:S05]  /*02b0*/  @!P0 BRA P1, `(.L_x_9) ;  /* 0xfffffffc00d08947 */ /* 0x000fea000083ffff */
[----:B------:R-:W-:Y:S01]  /*02c0*/  BAR.SYNC.DEFER_BLOCKING 0x0 ;  /* 0x0000000000007b1d */ /* 0x000fe20000010000 */
[----:B------:R-:W-:-:S04]  /*02d0*/  UIADD3 UR4, UPT, UPT, UR4, 0x20, URZ ;  /* 0x0000002004047890 */ /* 0x000fc8000fffe0ff */
[----:B------:R-:W-:-:S09]  /*02e0*/  UISETP.GE.AND UP0, UPT, UR4, UR7, UPT ;  /* 0x000000070400728c */ /* 0x000fd2000bf06270 */
[----:B------:R-:W-:Y:S05]  /*02f0*/  BRA.U !UP0, `(.L_x_10) ;  /* 0xfffffffd08887547 */ /* 0x000fea000b83ffff */
.L_x_8:
[----:B------:R-:W0:Y:S02]  /*0300*/  LDC.64 R2, c[0x0][0x390] ;  /* 0x0000e400ff027b82 */ /* 0x000e240000000a00 */
[----:B0-----:R-:W-:-:S05]  /*0310*/  IMAD.WIDE.U32 R2, R7, 0x4, R2 ;  /* 0x0000000407027825 */ /* 0x001fca00078e0002 */
[----:B------:R-:W-:Y:S01]  /*0320*/  STG.E desc[UR8][R2.64], R9 ;  /* 0x0000000902007986 */ /* 0x000fe2000c101908 */
[----:B------:R-:W-:Y:S05]  /*0330*/  EXIT ;  /* 0x000000000000794d */ /* 0x000fea0003800000 */
.L_x_11:
        /* <DEDUP_REMOVED lines=12> */
.L_x_41:


//--------------------- .text._Z31hhlpLinearBackwardWeightsKernelILi32EsEvPKT0_S2_PS0_ii --------------------------
	.section	.text._Z31hhlpLinearBackwardWeightsKernelILi32EsEvPKT0_S2_PS0_ii,"ax",@progbits
	.align	128
        .global         _Z31hhlpLinearBackwardWeightsKernelILi32EsEvPKT0_S2_PS0_ii
        .type           _Z31hhlpLinearBackwardWeightsKernelILi32EsEvPKT0_S2_PS0_ii,@function
        .size           _Z31hhlpLinearBackwardWeightsKernelILi32EsEvPKT0_S2_PS0_ii,(.L_x_42 - _Z31hhlpLinearBackwardWeightsKernelILi32EsEvPKT0_S2_PS0_ii)
        .other          _Z31hhlpLinearBackwardWeightsKernelILi32EsEvPKT0_S2_PS0_ii,@"STO_CUDA_ENTRY STV_DEFAULT"
_Z31hhlpLinearBackwardWeightsKernelILi32EsEvPKT0_S2_PS0_ii:
.text._Z31hhlpLinearBackwardWeightsKernelILi32EsEvPKT0_S2_PS0_ii:
[----:B------:R-:W-:Y:S01]  /*0000*/  LDC R1, c[0x0][0x37c] ;  /* 0x0000df00ff017b82 */ /* 0x000fe20000000800 */
[----:B------:R-:W0:Y:S01]  /*0010*/  S2R R0, SR_CTAID.X ;  /* 0x0000000000007919 */ /* 0x000e220000002500 */
[----:B------:R-:W1:Y:S01]  /*0020*/  LDCU.64 UR6, c[0x0][0x398] ;  /* 0x00007300ff0677ac */ /* 0x000e620008000a00 */
[----:B------:R-:W0:Y:S01]  /*0030*/  S2R R3, SR_TID.X ;  /* 0x0000000000037919 */ /* 0x000e220000002100 */
[----:B------:R-:W2:Y:S01]  /*0040*/  S2R R9, SR_CTAID.Y ;  /* 0x0000000000097919 */ /* 0x000ea20000002600 */
[----:B------:R-:W2:Y:S01]  /*0050*/  S2R R2, SR_TID.Y ;  /* 0x0000000000027919 */ /* 0x000ea20000002200 */
[----:B0-----:R-:W-:-:S04]  /*0060*/  LEA R0, R0, R3, 0x5 ;  /* 0x0000000300007211 */ /* 0x001fc800078e28ff */
[----:B-1----:R-:W-:Y:S02]  /*0070*/  ISETP.GE.AND P0, PT, R0, UR7, PT ;  /* 0x0000000700007c0c */ /* 0x002fe4000bf06270 */
[----:B--2---:R-:W-:-:S04]  /*0080*/  LEA R9, R9, R2, 0x5 ;  /* 0x0000000209097211 */ /* 0x004fc800078e28ff */
[----:B------:R-:W-:-:S13]  /*0090*/  ISETP.GE.OR P0, PT, R9, UR6, P0 ;  /* 0x0000000609007c0c */ /* 0x000fda0008706670 */
[----:B------:R-:W-:Y:S05]  /*00a0*/  @P0 EXIT ;  /* 0x000000000000094d */ /* 0x000fea0003800000 */
[----:B------:R-:W0:Y:S01]  /*00b0*/  LDC.64 R2, c[0x0][0x380] ;  /* 0x0000e000ff027b82 */ /* 0x000e220000000a00 */
[----:B------:R-:W1:Y:S07]  /*00c0*/  LDCU.64 UR4, c[0x0][0x358] ;  /* 0x00006b00ff0477ac */ /* 0x000e6e0008000a00 */
[----:B------:R-:W2:Y:S08]  /*00d0*/  LDC.64 R4, c[0x0][0x388] ;  /* 0x0000e200ff047b82 */ /* 0x000eb00000000a00 */
[----:B------:R-:W3:Y:S01]  /*00e0*/  LDC.64 R6, c[0x0][0x390] ;  /* 0x0000e400ff067b82 */ /* 0x000ee20000000a00 */
[----:B0-----:R-:W-:-:S06]  /*00f0*/  IMAD.WIDE.U32 R2, R9, 0x2, R2 ;  /* 0x0000000209027825 */ /* 0x001fcc00078e0002 */
[----:B-1----:R-:W4:Y:S01]  /*0100*/  LDG.E.U16 R2, desc[UR4][R2.64] ;  /* 0x0000000402027981 */ /* 0x002f22000c1e1500 */
[----:B--2---:R-:W-:-:S06]  /*0110*/  IMAD.WIDE R4, R0, 0x2, R4 ;  /* 0x0000000200047825 */ /* 0x004fcc00078e0204 */
[----:B------:R-:W2:Y:S01]  /*0120*/  LDG.E.U16 R4, desc[UR4][R4.64] ;  /* 0x0000000404047981 */ /* 0x000ea2000c1e1500 */
[----:B------:R-:W-:-:S04]  /*0130*/  IMAD R9, R9, UR7, R0 ;  /* 0x0000000709097c24 */ /* 0x000fc8000f8e0200 */
[----:B---3--:R-:W-:Y:S01]  /*0140*/  IMAD.WIDE R6, R9, 0x2, R6 ;  /* 0x0000000209067825 */ /* 0x008fe200078e0206 */
[----:B----4-:R-:W-:-:S04]  /*0150*/  PRMT R8, R2, 0x9910, RZ ;  /* 0x0000991002087816 */ /* 0x010fc800000000ff */
[----:B------:R-:W-:Y:S02]  /*0160*/  MOV R0, R8 ;  /* 0x0000000800007202 */ /* 0x000fe40000000f00 */
[----:B--2---:R-:W-:-:S05]  /*0170*/  PRMT R11, R4, 0x9910, RZ ;  /* 0x00009910040b7816 */ /* 0x004fca00000000ff */
[----:B------:R-:W-:-:S05]  /*0180*/  IMAD R9, R0, R11, RZ ;  /* 0x0000000b00097224 */ /* 0x000fca00078e02ff */
[----:B------:R-:W-:Y:S01]  /*0190*/  STG.E.U16 desc[UR4][R6.64], R9 ;  /* 0x0000000906007986 */ /* 0x000fe2000c101504 */
[----:B------:R-:W-:Y:S05]  /*01a0*/  EXIT ;  /* 0x000000000000794d */ /* 0x000fea0003800000 */
.L_x_12:
        /* <DEDUP_REMOVED lines=13> */
.L_x_42:


//--------------------- .text._Z31hhlpLinearBackwardWeightsKernelILi32EdEvPKT0_S2_PS0_ii --------------------------
	.section	.text._Z31hhlpLinearBackwardWeightsKernelILi32EdEvPKT0_S2_PS0_ii,"ax",@progbits
	.align	128
        .global         _Z31hhlpLinearBackwardWeightsKernelILi32EdEvPKT0_S2_PS0_ii
        .type           _Z31hhlpLinearBackwardWeightsKernelILi32EdEvPKT0_S2_PS0_ii,@function
        .size           _Z31hhlpLinearBackwardWeightsKernelILi32EdEvPKT0_S2_PS0_ii,(.L_x_43 - _Z31hhlpLinearBackwardWeightsKernelILi32EdEvPKT0_S2_PS0_ii)
        .other          _Z31hhlpLinearBackwardWeightsKernelILi32EdEvPKT0_S2_PS0_ii,@"STO_CUDA_ENTRY STV_DEFAULT"
_Z31hhlpLinearBackwardWeightsKernelILi32EdEvPKT0_S2_PS0_ii:
.text._Z31hhlpLinearBackwardWeightsKernelILi32EdEvPKT0_S2_PS0_ii:
        /* <DEDUP_REMOVED lines=16> */
[----:B-1----:R-:W4:Y:S01]  /*0100*/  LDG.E.64 R2, desc[UR4][R2.64] ;  /* 0x0000000402027981 */ /* 0x002f22000c1e1b00 */
[----:B--2---:R-:W-:-:S06]  /*0110*/  IMAD.WIDE R4, R0, 0x8, R4 ;  /* 0x0000000800047825 */ /* 0x004fcc00078e0204 */
[----:B------:R-:W4:Y:S01]  /*0120*/  LDG.E.64 R4, desc[UR4][R4.64] ;  /* 0x0000000404047981 */ /* 0x000f22000c1e1b00 */
[----:B------:R-:W-:-:S04]  /*0130*/  IMAD R11, R7, UR7, R0 ;  /* 0x00000007070b7c24 */ /* 0x000fc8000f8e0200 */
[----:B---3--:R-:W-:Y:S01]  /*0140*/  IMAD.WIDE R8, R11, 0x8, R8 ;  /* 0x000000080b087825 */ /* 0x008fe200078e0208 */
[----:B----4-:R-:W-:-:S07]  /*0150*/  DMUL R6, R2, R4 ;  /* 0x0000000402067228 */ /* 0x010fce0000000000 */
[----:B------:R-:W-:Y:S01]  /*0160*/  STG.E.64 desc[UR4][R8.64], R6 ;  /* 0x0000000608007986 */ /* 0x000fe2000c101b04 */
[----:B------:R-:W-:Y:S05]  /*0170*/  EXIT ;  /* 0x000000000000794d */ /* 0x000fea0003800000 */
.L_x_13:
        /* <DEDUP_REMOVED lines=16> */
.L_x_43:


//--------------------- .text._Z31hhlpLinearBackwardWeightsKernelILi32EfEvPKT0_S2_PS0_ii --------------------------
	.section	.text._Z31hhlpLinearBackwardWeightsKernelILi32EfEvPKT0_S2_PS0_ii,"ax",@progbits
	.align	128
        .global         _Z31hhlpLinearBackwardWeightsKernelILi32EfEvPKT0_S2_PS0_ii
        .type           _Z31hhlpLinearBackwardWeightsKernelILi32EfEvPKT0_S2_PS0_ii,@function
        .size           _Z31hhlpLinearBackwardWeightsKernelILi32EfEvPKT0_S2_PS0_ii,(.L_x_44 - _Z31hhlpLinearBackwardWeightsKernelILi32EfEvPKT0_S2_PS0_ii)
        .other          _Z31hhlpLinearBackwardWeightsKernelILi32EfEvPKT0_S2_PS0_ii,@"STO_CUDA_ENTRY STV_DEFAULT"
_Z31hhlpLinearBackwardWeightsKernelILi32EfEvPKT0_S2_PS0_ii:
.text._Z31hhlpLinearBackwardWeightsKernelILi32EfEvPKT0_S2_PS0_ii:
        /* <DEDUP_REMOVED lines=16> */
[----:B-1----:R-:W4:Y:S01]  /*0100*/  LDG.E R2, desc[UR4][R2.64] ;  /* 0x0000000402027981 */ /* 0x002f22000c1e1900 */
[----:B--2---:R-:W-:-:S06]  /*0110*/  IMAD.WIDE R4, R0, 0x4, R4 ;  /* 0x0000000400047825 */ /* 0x004fcc00078e0204 */
[----:B------:R-:W4:Y:S01]  /*0120*/  LDG.E R5, desc[UR4][R4.64] ;  /* 0x0000000404057981 */ /* 0x000f22000c1e1900 */
[----:B------:R-:W-:-:S04]  /*0130*/  IMAD R9, R9, UR7, R0 ;  /* 0x0000000709097c24 */ /* 0x000fc8000f8e0200 */
[----:B---3--:R-:W-:-:S04]  /*0140*/  IMAD.WIDE R6, R9, 0x4, R6 ;  /* 0x0000000409067825 */ /* 0x008fc800078e0206 */
[----:B----4-:R-:W-:-:S05]  /*0150*/  FMUL R9, R2, R5 ;  /* 0x0000000502097220 */ /* 0x010fca0000400000 */
[----:B------:R-:W-:Y:S01]  /*0160*/  STG.E desc[UR4][R6.64], R9 ;  /* 0x0000000906007986 */ /* 0x000fe2000c101904 */
[----:B------:R-:W-:Y:S05]  /*0170*/  EXIT ;  /* 0x000000000000794d */ /* 0x000fea0003800000 */
.L_x_14:
        /* <DEDUP_REMOVED lines=16> */
.L_x_44:


//--------------------- .text._Z28hhlpLinearBackwardBiasKernelILi32EsEvPKT0_PS0_i --------------------------
	.section	.text._Z28hhlpLinearBackwardBiasKernelILi32EsEvPKT0_PS0_i,"ax",@progbits
	.align	128
        .global         _Z28hhlpLinearBackwardBiasKernelILi32EsEvPKT0_PS0_i
        .type           _Z28hhlpLinearBackwardBiasKernelILi32EsEvPKT0_PS0_i,@function
        .size           _Z28hhlpLinearBackwardBiasKernelILi32EsEvPKT0_PS0_i,(.L_x_45 - _Z28hhlpLinearBackwardBiasKernelILi32EsEvPKT0_PS0_i)
        .other          _Z28hhlpLinearBackwardBiasKernelILi32EsEvPKT0_PS0_i,@"STO_CUDA_ENTRY STV_DEFAULT"
_Z28hhlpLinearBackwardBiasKernelILi32EsEvPKT0_PS0_i:
.text._Z28hhlpLinearBackwardBiasKernelILi32EsEvPKT0_PS0_i:
[----:B------:R-:W-:Y:S01]  /*0000*/  LDC R1, c[0x0][0x37c] ;  /* 0x0000df00ff017b82 */ /* 0x000fe20000000800 */
[----:B------:R-:W0:Y:S01]  /*0010*/  S2R R7, SR_CTAID.Y ;  /* 0x0000000000077919 */ /* 0x000e220000002600 */
[----:B------:R-:W1:Y:S01]  /*0020*/  LDCU UR4, c[0x0][0x390] ;  /* 0x00007200ff0477ac */ /* 0x000e620008000800 */
[----:B------:R-:W0:Y:S02]  /*0030*/  S2R R0, SR_TID.Y ;  /* 0x0000000000007919 */ /* 0x000e240000002200 */
[----:B0-----:R-:W-:-:S04]  /*0040*/  LEA R7, R7, R0, 0x5 ;  /* 0x0000000007077211 */ /* 0x001fc800078e28ff */
[----:B-1----:R-:W-:-:S13]  /*0050*/  ISETP.GE.AND P0, PT, R7, UR4, PT ;  /* 0x0000000407007c0c */ /* 0x002fda000bf06270 */
[----:B------:R-:W-:Y:S05]  /*0060*/  @P0 EXIT ;  /* 0x000000000000094d */ /* 0x000fea0003800000 */
[----:B------:R-:W0:Y:S01]  /*0070*/  LDC.64 R2, c[0x0][0x380] ;  /* 0x0000e000ff027b82 */ /* 0x000e220000000a00 */
[----:B------:R-:W1:Y:S07]  /*0080*/  LDCU.64 UR4, c[0x0][0x358] ;  /* 0x00006b00ff0477ac */ /* 0x000e6e0008000a00 */
[----:B------:R-:W2:Y:S01]  /*0090*/  LDC.64 R4, c[0x0][0x388] ;  /* 0x0000e200ff047b82 */ /* 0x000ea20000000a00 */
[----:B0-----:R-:W-:-:S06]  /*00a0*/  IMAD.WIDE.U32 R2, R7, 0x2, R2 ;  /* 0x0000000207027825 */ /* 0x001fcc00078e0002 */
[----:B-1----:R-:W3:Y:S01]  /*00b0*/  LDG.E.U16 R3, desc[UR4][R2.64] ;  /* 0x0000000402037981 */ /* 0x002ee2000c1e1500 */
[----:B--2---:R-:W-:-:S05]  /*00c0*/  IMAD.WIDE.U32 R4, R7, 0x2, R4 ;  /* 0x0000000207047825 */ /* 0x004fca00078e0004 */
[----:B---3--:R-:W-:Y:S01]  /*00d0*/  STG.E.U16 desc[UR4][R4.64], R3 ;  /* 0x0000000304007986 */ /* 0x008fe2000c101504 */
[----:B------:R-:W-:Y:S05]  /*00e0*/  EXIT ;  /* 0x000000000000794d */ /* 0x000fea0003800000 */
.L_x_15:
        /* <DEDUP_REMOVED lines=9> */
.L_x_45:


//--------------------- .text._Z28hhlpLinearBackwardBiasKernelILi32EdEvPKT0_PS0_i --------------------------
	.section	.text._Z28hhlpLinearBackwardBiasKernelILi32EdEvPKT0_PS0_i,"ax",@progbits
	.align	128
        .global         _Z28hhlpLinearBackwardBiasKernelILi32EdEvPKT0_PS0_i
        .type           _Z28hhlpLinearBackwardBiasKernelILi32EdEvPKT0_PS0_i,@function
        .size           _Z28hhlpLinearBackwardBiasKernelILi32EdEvPKT0_PS0_i,(.L_x_46 - _Z28hhlpLinearBackwardBiasKernelILi32EdEvPKT0_PS0_i)
        .other          _Z28hhlpLinearBackwardBiasKernelILi32EdEvPKT0_PS0_i,@"STO_CUDA_ENTRY STV_DEFAULT"
_Z28hhlpLinearBackwardBiasKernelILi32EdEvPKT0_PS0_i:
.text._Z28hhlpLinearBackwardBiasKernelILi32EdEvPKT0_PS0_i:
        /* <DEDUP_REMOVED lines=11> */
[----:B-1----:R-:W3:Y:S01]  /*00b0*/  LDG.E.64 R2, desc[UR4][R2.64] ;  /* 0x0000000402027981 */ /* 0x002ee2000c1e1b00 */
[----:B--2---:R-:W-:-:S05]  /*00c0*/  IMAD.WIDE.U32 R4, R7, 0x8, R4 ;  /* 0x0000000807047825 */ /* 0x004fca00078e0004 */
[----:B---3--:R-:W-:Y:S01]  /*00d0*/  STG.E.64 desc[UR4][R4.64], R2 ;  /* 0x0000000204007986 */ /* 0x008fe2000c101b04 */
[----:B------:R-:W-:Y:S05]  /*00e0*/  EXIT ;  /* 0x000000000000794d */ /* 0x000fea0003800000 */
.L_x_16:
        /* <DEDUP_REMOVED lines=9> */
.L_x_46:


//--------------------- .text._Z28hhlpLinearBackwardBiasKernelILi32EfEvPKT0_PS0_i --------------------------
	.section	.text._Z28hhlpLinearBackwardBiasKernelILi32EfEvPKT0_PS0_i,"ax",@progbits
	.align	128
        .global         _Z28hhlpLinearBackwardBiasKernelILi32EfEvPKT0_PS0_i
        .type           _Z28hhlpLinearBackwardBiasKernelILi32EfEvPKT0_PS0_i,@function
        .size           _Z28hhlpLinearBackwardBiasKernelILi32EfEvPKT0_PS0_i,(.L_x_47 - _Z28hhlpLinearBackwardBiasKernelILi32EfEvPKT0_PS0_i)
        .other          _Z28hhlpLinearBackwardBiasKernelILi32EfEvPKT0_PS0_i,@"STO_CUDA_ENTRY STV_DEFAULT"
_Z28hhlpLinearBackwardBiasKernelILi32EfEvPKT0_PS0_i:
.text._Z28hhlpLinearBackwardBiasKernelILi32EfEvPKT0_PS0_i:
        /* <DEDUP_REMOVED lines=11> */
[----:B-1----:R-:W3:Y:S01]  /*00b0*/  LDG.E R3, desc[UR4][R2.64] ;  /* 0x0000000402037981 */ /* 0x002ee2000c1e1900 */
[----:B--2---:R-:W-:-:S05]  /*00c0*/  IMAD.WIDE.U32 R4, R7, 0x4, R4 ;  /* 0x0000000407047825 */ /* 0x004fca00078e0004 */
[----:B---3--:R-:W-:Y:S01]  /*00d0*/  STG.E desc[UR4][R4.64], R3 ;  /* 0x0000000304007986 */ /* 0x008fe2000c101904 */
[----:B------:R-:W-:Y:S05]  /*00e0*/  EXIT ;  /* 0x000000000000794d */ /* 0x000fea0003800000 */
.L_x_17:
        /* <DEDUP_REMOVED lines=9> */
.L_x_47:


//--------------------- .text._Z23hhlpLinearForwardKernelILi32EsEvPKT0_S2_S2_PS0_ii --------------------------
	.section	.text._Z23hhlpLinearForwardKernelILi32EsEvPKT0_S2_S2_PS0_ii,"ax",@progbits
	.align	128
        .global         _Z23hhlpLinearForwardKernelILi32EsEvPKT0_S2_S2_PS0_ii
        .type           _Z23hhlpLinearForwardKernelILi32EsEvPKT0_S2_S2_PS0_ii,@function
        .size           _Z23hhlpLinearForwardKernelILi32EsEvPKT0_S2_S2_PS0_ii,(.L_x_48 - _Z23hhlpLinearForwardKernelILi32EsEvPKT0_S2_S2_PS0_ii)
        .other          _Z23hhlpLinearForwardKernelILi32EsEvPKT0_S2_S2_PS0_ii,@"STO_CUDA_ENTRY STV_DEFAULT"
_Z23hhlpLinearForwardKernelILi32EsEvPKT0_S2_S2_PS0_ii:
.text._Z23hhlpLinearForwardKernelILi32EsEvPKT0_S2_S2_PS0_ii:
[----:B------:R-:W-:Y:S01]  /*0000*/  LDC R1, c[0x0][0x37c] ;  /* 0x0000df00ff017b82 */ /* 0x000fe20000000800 */
[----:B------:R-:W0:Y:S01]  /*0010*/  S2R R0, SR_CTAID.Y ;  /* 0x0000000000007919 */ /* 0x000e220000002600 */
[----:B------:R-:W1:Y:S01]  /*0020*/  LDCU UR4, c[0x0][0x3a4] ;  /* 0x00007480ff0477ac */ /* 0x000e620008000800 */
[----:B------:R-:W0:Y:S02]  /*0030*/  S2R R3, SR_TID.Y ;  /* 0x0000000000037919 */ /* 0x000e240000002200 */
[----:B0-----:R-:W-:-:S05]  /*0040*/  IMAD R0, R0, 0x20, R3 ;  /* 0x0000002000007824 */ /* 0x001fca00078e0203 */
[----:B-1----:R-:W-:-:S13]  /*0050*/  ISETP.GE.AND P0, PT, R0, UR4, PT ;  /* 0x0000000400007c0c */ /* 0x002fda000bf06270 */
[----:B------:R-:W-:Y:S05]  /*0060*/  @P0 EXIT ;  /* 0x000000000000094d */ /* 0x000fea0003800000 */
[----:B------:R-:W0:Y:S01]  /*0070*/  LDCU UR6, c[0x0][0x3a0] ;  /* 0x00007400ff0677ac */ /* 0x000e220008000800 */
[----:B------:R-:W-:Y:S01]  /*0080*/  PRMT R15, RZ, 0x7610, R15 ;  /* 0x00007610ff0f7816 */ /* 0x000fe2000000000f */
[----:B------:R-:W1:Y:S01]  /*0090*/  LDCU.64 UR10, c[0x0][0x358] ;  /* 0x00006b00ff0a77ac */ /* 0x000e620008000a00 */
[----:B0-----:R-:W-:-:S09]  /*00a0*/  UISETP.GE.AND UP0, UPT, UR6, 0x1, UPT ;  /* 0x000000010600788c */ /* 0x001fd2000bf06270 */
[----:B-1----:R-:W-:Y:S05]  /*00b0*/  BRA.U !UP0, `(.L_x_18) ;  /* 0x0000001108347547 */ /* 0x002fea000b800000 */
[----:B------:R-:W-:Y:S02]  /*00c0*/  UISETP.GE.U32.AND UP1, UPT, UR6, 0x10, UPT ;  /* 0x000000100600788c */ /* 0x000fe4000bf26070 */
[----:B------:R-:W-:Y:S01]  /*00d0*/  IMAD R6, R0, UR6, RZ ;  /* 0x0000000600067c24 */ /* 0x000fe2000f8e02ff */
[----:B------:R-:W-:Y:S01]  /*00e0*/  ULOP3.LUT UR7, UR6, 0xf, URZ, 0xc0, !UPT ;  /* 0x0000000f06077892 */ /* 0x000fe2000f8ec0ff */
[----:B------:R-:W-:Y:S01]  /*00f0*/  PRMT R15, RZ, 0x7610, R15 ;  /* 0x00007610ff0f7816 */ /* 0x000fe2000000000f */
[----:B------:R-:W-:Y:S02]  /*0100*/  IMAD.MOV.U32 R7, RZ, RZ, RZ ;  /* 0x000000ffff077224 */ /* 0x000fe400078e00ff */
[----:B------:R-:W-:Y:S01]  /*0110*/  SHF.R.S32.HI R9, RZ, 0x1f, R6 ;  /* 0x0000001fff097819 */ /* 0x000fe20000011406 */
[----:B------:R-:W-:Y:S01]  /*0120*/  UISETP.NE.AND UP0, UPT, UR7, URZ, UPT ;  /* 0x000000ff0700728c */ /* 0x000fe2000bf05270 */
[----:B------:R-:W-:Y:S10]  /*0130*/  BRA.U !UP1, `(.L_x_19) ;  /* 0x0000000909107547 */ /* 0x000ff4000b800000 */
[----:B------:R-:W0:Y:S01]  /*0140*/  LDCU.64 UR4, c[0x0][0x390] ;  /* 0x00007200ff0477ac */ /* 0x000e220008000a00 */
[----:B------:R-:W-:Y:S01]  /*0150*/  PRMT R15, RZ, 0x7610, R15 ;  /* 0x00007610ff0f7816 */ /* 0x000fe2000000000f */
[----:B------:R-:W1:Y:S01]  /*0160*/  LDCU.64 UR8, c[0x0][0x380] ;  /* 0x00007000ff0877ac */ /* 0x000e620008000a00 */
[----:B0-----:R-:W-:Y:S01]  /*0170*/  UIADD3 UR4, UP1, UPT, UR4, 0x10, URZ ;  /* 0x0000001004047890 */ /* 0x001fe2000ff3e0ff */
[----:B-1----:R-:W-:Y:S01]  /*0180*/  LEA R2, P0, R6, UR8, 0x1 ;  /* 0x0000000806027c11 */ /* 0x002fe2000f8008ff */
[----:B------:R-:W-:-:S04]  /*0190*/  ULOP3.LUT UR8, UR6, 0x7ffffff0, URZ, 0xc0, !UPT ;  /* 0x7ffffff006087892 */ /* 0x000fc8000f8ec0ff */
[----:B------:R-:W-:Y:S01]  /*01a0*/  IMAD.U32 R4, RZ, RZ, UR4 ;  /* 0x00000004ff047e24 */ /* 0x000fe2000f8e00ff */
[----:B------:R-:W-:Y:S01]  /*01b0*/  UIADD3.X UR5, UPT, UPT, URZ, UR5, URZ, UP1, !UPT ;  /* 0x00000005ff057290 */ /* 0x000fe20008ffe4ff */
[----:B------:R-:W-:Y:S01]  /*01c0*/  LEA.HI.X R3, R6, UR9, R9, 0x1, P0 ;  /* 0x0000000906037c11 */ /* 0x000fe200080f0c09 */
[----:B------:R-:W-:Y:S01]  /*01d0*/  UIADD3 UR9, UPT, UPT, -UR8, URZ, URZ ;  /* 0x000000ff08097290 */ /* 0x000fe2000fffe1ff */
[----:B------:R-:W-:Y:S01]  /*01e0*/  IADD3 R2, P0, PT, R2, 0x10, RZ ;  /* 0x0000001002027810 */ /* 0x000fe20007f1e0ff */
[----:B------:R-:W-:Y:S02]  /*01f0*/  IMAD.U32 R7, RZ, RZ, UR8 ;  /* 0x00000008ff077e24 */ /* 0x000fe4000f8e00ff */
[----:B------:R-:W-:Y:S02]  /*0200*/  IMAD.U32 R5, RZ, RZ, UR5 ;  /* 0x00000005ff057e24 */ /* 0x000fe4000f8e00ff */
[----:B------:R-:W-:-:S08]  /*0210*/  IMAD.X R3, RZ, RZ, R3, P0 ;  /* 0x000000ffff037224 */ /* 0x000fd000000e0603 */
.L_x_20:
[----:B------:R-:W2:Y:S04]  /*0220*/  LDG.E.U16 R16, desc[UR10][R2.64+-0x10] ;  /* 0xfffff00a02107981 */ /* 0x000ea8000c1e1500 */
[----:B------:R-:W3:Y:S04]  /*0230*/  LDG.E.U16 R25, desc[UR10][R4.64+-0x10] ;  /* 0xfffff00a04197981 */ /* 0x000ee8000c1e1500 */
[----:B------:R-:W4:Y:S04]  /*0240*/  LDG.E.U16 R17, desc[UR10][R4.64+-0xe] ;  /* 0xfffff20a04117981 */ /* 0x000f28000c1e1500 */
[----:B------:R-:W5:Y:S04]  /*0250*/  LDG.E.U16 R18, desc[UR10][R2.64+-0xe] ;  /* 0xfffff20a02127981 */ /* 0x000f68000c1e1500 */
        /* <DEDUP_REMOVED lines=11> */
[----:B------:R-:W5:Y:S01]  /*0310*/  LDG.E.U16 R14, desc[UR10][R4.64+-0x2] ;  /* 0xfffffe0a040e7981 */ /* 0x000f62000c1e1500 */
[----:B------:R-:W-:-:S02]  /*0320*/  PRMT R15, R15, 0x9910, RZ ;  /* 0x000099100f0f7816 */ /* 0x000fc400000000ff */
[----:B--2---:R-:W-:Y:S02]  /*0330*/  PRMT R16, R16, 0x9910, RZ ;  /* 0x0000991010107816 */ /* 0x004fe400000000ff */
[----:B---3--:R-:W-:Y:S02]  /*0340*/  PRMT R25, R25, 0x9910, RZ ;  /* 0x0000991019197816 */ /* 0x008fe400000000ff */
[----:B----4-:R-:W-:-:S03]  /*0350*/  PRMT R26, R17, 0x9910, RZ ;  /* 0x00009910111a7816 */ /* 0x010fc600000000ff */
[----:B------:R-:W-:Y:S02]  /*0360*/  IMAD R25, R16, R25, R15 ;  /* 0x0000001910197224 */ /* 0x000fe400078e020f */
[----:B------:R-:W2:Y:S04]  /*0370*/  LDG.E.U16 R15, desc[UR10][R2.64] ;  /* 0x0000000a020f7981 */ /* 0x000ea8000c1e1500 */
[----:B------:R-:W3:Y:S01]  /*0380*/  LDG.E.U16 R16, desc[UR10][R4.64] ;  /* 0x0000000a04107981 */ /* 0x000ee2000c1e1500 */
[----:B-----5:R-:W-:Y:S02]  /*0390*/  PRMT R18, R18, 0x9910, RZ ;  /* 0x0000991012127816 */ /* 0x020fe400000000ff */
[----:B------:R-:W-:Y:S01]  /*03a0*/  PRMT R17, R25, 0x9910, RZ ;  /* 0x0000991019117816 */ /* 0x000fe200000000ff */
[----:B------:R-:W-:Y:S01]  /*03b0*/  IMAD.MOV.U32 R25, RZ, RZ, R26 ;  /* 0x000000ffff197224 */ /* 0x000fe200078e001a */
[----:B------:R-:W-:-:S03]  /*03c0*/  PRMT R26, R19, 0x9910, RZ ;  /* 0x00009910131a7816 */ /* 0x000fc600000000ff */
[----:B------:R-:W-:Y:S01]  /*03d0*/  IMAD R25, R18, R25, R17 ;  /* 0x0000001912197224 */ /* 0x000fe200078e0211 */
[----:B------:R-:W-:Y:S01]  /*03e0*/  PRMT R20, R20, 0x9910, RZ ;  /* 0x0000991014147816 */ /* 0x000fe200000000ff */
[----:B------:R-:W4:Y:S03]  /*03f0*/  LDG.E.U16 R17, desc[UR10][R2.64+0x2] ;  /* 0x0000020a02117981 */ /* 0x000f26000c1e1500 */
[----:B------:R-:W-:Y:S01]  /*0400*/  PRMT R19, R25, 0x9910, RZ ;  /* 0x0000991019137816 */ /* 0x000fe200000000ff */
[----:B------:R-:W5:Y:S01]  /*0410*/  LDG.E.U16 R18, desc[UR10][R4.64+0x2] ;  /* 0x0000020a04127981 */ /* 0x000f62000c1e1500 */
[----:B------:R-:W-:Y:S01]  /*0420*/  IMAD.MOV.U32 R25, RZ, RZ, R26 ;  /* 0x000000ffff197224 */ /* 0x000fe200078e001a */
[----:B------:R-:W-:Y:S02]  /*0430*/  PRMT R26, R21, 0x9910, RZ ;  /* 0x00009910151a7816 */ /* 0x000fe400000000ff */
[----:B------:R-:W-:Y:S01]  /*0440*/  PRMT R27, R22, 0x9910, RZ ;  /* 0x00009910161b7816 */ /* 0x000fe200000000ff */
[----:B------:R-:W-:-:S02]  /*0450*/  IMAD R25, R20, R25, R19 ;  /* 0x0000001914197224 */ /* 0x000fc400078e0213 */
[----:B------:R-:W5:Y:S01]  /*0460*/  LDG.E.U16 R19, desc[UR10][R2.64+0x4] ;  /* 0x0000040a02137981 */ /* 0x000f62000c1e1500 */
[----:B------:R-:W-:Y:S02]  /*0470*/  IMAD.MOV.U32 R22, RZ, RZ, R26 ;  /* 0x000000ffff167224 */ /* 0x000fe400078e001a */
[----:B------:R-:W-:Y:S01]  /*0480*/  PRMT R21, R25, 0x9910, RZ ;  /* 0x0000991019157816 */ /* 0x000fe200000000ff */
[----:B------:R-:W5:Y:S01]  /*0490*/  LDG.E.U16 R20, desc[UR10][R4.64+0x4] ;  /* 0x0000040a04147981 */ /* 0x000f62000c1e1500 */
[----:B------:R-:W-:Y:S01]  /*04a0*/  IMAD.MOV.U32 R25, RZ, RZ, R27 ;  /* 0x000000ffff197224 */ /* 0x000fe200078e001b */
[----:B------:R-:W-:Y:S02]  /*04b0*/  PRMT R26, R23, 0x9910, RZ ;  /* 0x00009910171a7816 */ /* 0x000fe400000000ff */
[----:B------:R-:W-:Y:S01]  /*04c0*/  PRMT R27, R24, 0x9910, RZ ;  /* 0x00009910181b7816 */ /* 0x000fe200000000ff */
[----:B------:R-:W-:Y:S02]  /*04d0*/  IMAD R25, R22, R25, R21 ;  /* 0x0000001916197224 */ /* 0x000fe400078e0215 */
[----:B------:R-:W5:Y:S01]  /*04e0*/  LDG.E.U16 R21, desc[UR10][R2.64+0x6] ;  /* 0x0000060a02157981 */ /* 0x000f62000c1e1500 */
[----:B------:R-:W-:-:S02]  /*04f0*/  IMAD.MOV.U32 R24, RZ, RZ, R26 ;  /* 0x000000ffff187224 */ /* 0x000fc400078e001a */
[----:B------:R-:W-:Y:S01]  /*0500*/  PRMT R23, R25, 0x9910, RZ ;  /* 0x0000991019177816 */ /* 0x000fe200000000ff */
[----:B------:R-:W5:Y:S01]  /*0510*/  LDG.E.U16 R22, desc[UR10][R4.64+0x6] ;  /* 0x0000060a04167981 */ /* 0x000f62000c1e1500 */
[----:B------:R-:W-:Y:S01]  /*0520*/  IMAD.MOV.U32 R25, RZ, RZ, R27 ;  /* 0x000000ffff197224 */ /* 0x000fe200078e001b */
[----:B------:R-:W-:-:S03]  /*0530*/  PRMT R26, R8, 0x9910, RZ ;  /* 0x00009910081a7816 */ /* 0x000fc600000000ff */
[----:B------:R-:W-:Y:S01]  /*0540*/  IMAD R25, R24, R25, R23 ;  /* 0x0000001918197224 */ /* 0x000fe200078e0217 */
[----:B------:R-:W-:Y:S01]  /*0550*/  PRMT R10, R10, 0x9910, RZ ;  /* 0x000099100a0a7816 */ /* 0x000fe200000000ff */
[----:B------:R-:W5:Y:S03]  /*0560*/  LDG.E.U16 R23, desc[UR10][R2.64+0x8] ;  /* 0x0000080a02177981 */ /* 0x000f66000c1e1500 */
[----:B------:R-:W-:Y:S01]  /*0570*/  PRMT R8, R25, 0x9910, RZ ;  /* 0x0000991019087816 */ /* 0x000fe200000000ff */
[----:B------:R-:W5:Y:S01]  /*0580*/  LDG.E.U16 R24, desc[UR10][R4.64+0x8] ;  /* 0x0000080a04187981 */ /* 0x000f62000c1e1500 */
[----:B------:R-:W-:-:S04]  /*0590*/  IMAD.MOV.U32 R25, RZ, RZ, R26 ;  /* 0x000000ffff197224 */ /* 0x000fc800078e001a */
[----:B------:R-:W-:Y:S02]  /*05a0*/  IMAD R25, R25, R10, R8 ;  /* 0x0000000a19197224 */ /* 0x000fe400078e0208 */
[----:B------:R-:W5:Y:S01]  /*05b0*/  LDG.E.U16 R8, desc[UR10][R2.64+0xa] ;  /* 0x00000a0a02087981 */ /* 0x000f62000c1e1500 */
[----:B------:R-:W-:Y:S02]  /*05c0*/  PRMT R26, R11, 0x9910, RZ ;  /* 0x000099100b1a7816 */ /* 0x000fe400000000ff */
[----:B------:R-:W-:Y:S01]  /*05d0*/  PRMT R27, R12, 0x9910, RZ ;  /* 0x000099100c1b7816 */ /* 0x000fe200000000ff */
[----:B------:R-:W5:Y:S01]  /*05e0*/  LDG.E.U16 R10, desc[UR10][R4.64+0xa] ;  /* 0x00000a0a040a7981 */ /* 0x000f62000c1e1500 */
[----:B------:R-:W-:Y:S01]  /*05f0*/  PRMT R11, R25, 0x9910, RZ ;  /* 0x00009910190b7816 */ /* 0x000fe200000000ff */
[----:B------:R-:W-:Y:S02]  /*0600*/  IMAD.MOV.U32 R12, RZ, RZ, R26 ;  /* 0x000000ffff0c7224 */ /* 0x000fe400078e001a */
[----:B------:R-:W-:Y:S01]  /*0610*/  IMAD.MOV.U32 R25, RZ, RZ, R27 ;  /* 0x000000ffff197224 */ /* 0x000fe200078e001b */
[----:B------:R-:W-:-:S02]  /*0620*/  PRMT R26, R13, 0x9910, RZ ;  /* 0x000099100d1a7816 */ /* 0x000fc400000000ff */
[----:B------:R-:W-:Y:S01]  /*0630*/  PRMT R27, R14, 0x9910, RZ ;  /* 0x000099100e1b7816 */ /* 0x000fe200000000ff */
[----:B------:R-:W-:Y:S02]  /*0640*/  IMAD R25, R12, R25, R11 ;  /* 0x000000190c197224 */ /* 0x000fe400078e020b */
[----:B------:R-:W5:Y:S04]  /*0650*/  LDG.E.U16 R11, desc[UR10][R2.64+0xc] ;  /* 0x00000c0a020b7981 */ /* 0x000f68000c1e1500 */
[----:B------:R-:W5:Y:S01]  /*0660*/  LDG.E.U16 R12, desc[UR10][R4.64+0xc] ;  /* 0x00000c0a040c7981 */ /* 0x000f62000c1e1500 */
[----:B------:R-:W-:Y:S01]  /*0670*/  PRMT R13, R25, 0x9910, RZ ;  /* 0x00009910190d7816 */ /* 0x000fe200000000ff */
[----:B------:R-:W-:Y:S02]  /*0680*/  IMAD.MOV.U32 R14, RZ, RZ, R26 ;  /* 0x000000ffff0e7224 */ /* 0x000fe400078e001a */
[----:B------:R-:W-:-:S04]  /*0690*/  IMAD.MOV.U32 R25, RZ, RZ, R27 ;  /* 0x000000ffff197224 */ /* 0x000fc800078e001b */
[----:B------:R-:W-:Y:S02]  /*06a0*/  IMAD R25, R14, R25, R13 ;  /* 0x000000190e197224 */ /* 0x000fe400078e020d */
[----:B------:R0:W5:Y:S04]  /*06b0*/  LDG.E.U16 R14, desc[UR10][R2.64+0xe] ;  /* 0x00000e0a020e7981 */ /* 0x000168000c1e1500 */
[----:B------:R1:W5:Y:S01]  /*06c0*/  LDG.E.U16 R13, desc[UR10][R4.64+0xe] ;  /* 0x00000e0a040d7981 */ /* 0x000362000c1e1500 */
[----:B------:R-:W-:-:S04]  /*06d0*/  UIADD3 UR9, UPT, UPT, UR9, 0x10, URZ ;  /* 0x0000001009097890 */ /* 0x000fc8000fffe0ff */
[----:B------:R-:W-:Y:S01]  /*06e0*/  UISETP.NE.AND UP1, UPT, UR9, URZ, UPT ;  /* 0x000000ff0900728c */ /* 0x000fe2000bf25270 */
[----:B0-----:R-:W-:Y:S02]  /*06f0*/  IADD3 R2, P0, PT, R2, 0x20, RZ ;  /* 0x0000002002027810 */ /* 0x001fe40007f1e0ff */
[----:B-1----:R-:W-:-:S03]  /*0700*/  IADD3 R4, P1, PT, R4, 0x20, RZ ;  /* 0x0000002004047810 */ /* 0x002fc60007f3e0ff */
[----:B------:R-:W-:Y:S02]  /*0710*/  IMAD.X R3, RZ, RZ, R3, P0 ;  /* 0x000000ffff037224 */ /* 0x000fe400000e0603 */
[----:B------:R-:W-:Y:S01]  /*0720*/  IMAD.X R5, RZ, RZ, R5, P1 ;  /* 0x000000ffff057224 */ /* 0x000fe200008e0605 */
[----:B--2---:R-:W-:Y:S02]  /*0730*/  PRMT R26, R15, 0x9910, RZ ;  /* 0x000099100f1a7816 */ /* 0x004fe400000000ff */
[----:B---3--:R-:W-:-:S03]  /*0740*/  PRMT R27, R16, 0x9910, RZ ;  /* 0x00009910101b7816 */ /* 0x008fc600000000ff */
[----:B------:R-:W-:Y:S01]  /*0750*/  IMAD.MOV.U32 R16, RZ, RZ, R26 ;  /* 0x000000ffff107224 */ /* 0x000fe200078e001a */
[----:B------:R-:W-:Y:S01]  /*0760*/  PRMT R15, R25, 0x9910, RZ ;  /* 0x00009910190f7816 */ /* 0x000fe200000000ff */
[----:B------:R-:W-:-:S04]  /*0770*/  IMAD.MOV.U32 R25, RZ, RZ, R27 ;  /* 0x000000ffff197224 */ /* 0x000fc800078e001b */
[----:B------:R-:W-:Y:S01]  /*0780*/  IMAD R15, R16, R25, R15 ;  /* 0x00000019100f7224 */ /* 0x000fe200078e020f */
[----:B----4-:R-:W-:Y:S02]  /*0790*/  PRMT R16, R17, 0x9910, RZ ;  /* 0x0000991011107816 */ /* 0x010fe400000000ff */
[----:B-----5:R-:W-:Y:S02]  /*07a0*/  PRMT R17, R18, 0x9910, RZ ;  /* 0x0000991012117816 */ /* 0x020fe400000000ff */
[----:B------:R-:W-:-:S05]  /*07b0*/  PRMT R15, R15, 0x9910, RZ ;  /* 0x000099100f0f7816 */ /* 0x000fca00000000ff */
[----:B------:R-:W-:Y:S01]  /*07c0*/  IMAD R15, R16, R17, R15 ;  /* 0x00000011100f7224 */ /* 0x000fe200078e020f */
[----:B------:R-:W-:Y:S02]  /*07d0*/  PRMT R16, R19, 0x9910, RZ ;  /* 0x0000991013107816 */ /* 0x000fe400000000ff */
[----:B------:R-:W-:Y:S02]  /*07e0*/  PRMT R17, R20, 0x9910, RZ ;  /* 0x0000991014117816 */ /* 0x000fe400000000ff */
        /* <DEDUP_REMOVED lines=12> */
[----:B------:R-:W-:Y:S01]  /*08b0*/  PRMT R8, R15, 0x9910, RZ ;  /* 0x000099100f087816 */ /* 0x000fe200000000ff */
[----:B------:R-:W-:-:S04]  /*08c0*/  IMAD.MOV.U32 R15, RZ, RZ, R16 ;  /* 0x000000ffff0f7224 */ /* 0x000fc800078e0010 */
[----:B------:R-:W-:Y:S01]  /*08d0*/  IMAD R8, R15, R10, R8 ;  /* 0x0000000a0f087224 */ /* 0x000fe200078e0208 */
[----:B------:R-:W-:-:S04]  /*08e0*/  PRMT R11, R11, 0x9910, RZ ;  /* 0x000099100b0b7816 */ /* 0x000fc800000000ff */
[----:B------:R-:W-:Y:S02]  /*08f0*/  PRMT R8, R8, 0x9910, RZ ;  /* 0x0000991008087816 */ /* 0x000fe400000000ff */
[----:B------:R-:W-:-:S05]  /*0900*/  PRMT R10, R12, 0x9910, RZ ;  /* 0x000099100c0a7816 */ /* 0x000fca00000000ff */
[----:B------:R-:W-:Y:S01]  /*0910*/  IMAD R8, R11, R10, R8 ;  /* 0x0000000a0b087224 */ /* 0x000fe200078e0208 */
[----:B------:R-:W-:-:S04]  /*0920*/  PRMT R11, R14, 0x9910, RZ ;  /* 0x000099100e0b7816 */ /* 0x000fc800000000ff */
[----:B------:R-:W-:Y:S02]  /*0930*/  PRMT R8, R8, 0x9910, RZ ;  /* 0x0000991008087816 */ /* 0x000fe400000000ff */
[----:B------:R-:W-:-:S05]  /*0940*/  PRMT R10, R13, 0x9910, RZ ;  /* 0x000099100d0a7816 */ /* 0x000fca00000000ff */
[----:B------:R-:W-:-:S05]  /*0950*/  IMAD R8, R11, R10, R8 ;  /* 0x0000000a0b087224 */ /* 0x000fca00078e0208 */
[----:B------:R-:W-:Y:S01]  /*0960*/  PRMT R15, R8, 0x7610, R15 ;  /* 0x00007610080f7816 */ /* 0x000fe2000000000f */
[----:B------:R-:W-:Y:S06]  /*0970*/  BRA.U UP1, `(.L_x_20) ;  /* 0xfffffff901287547 */ /* 0x000fec000b83ffff */
.L_x_19:
[----:B------:R-:W-:Y:S05]  /*0980*/  BRA.U !UP0, `(.L_x_18) ;  /* 0x0000000908007547 */ /* 0x000fea000b800000 */
[----:B------:R-:W-:Y:S02]  /*0990*/  UISETP.GE.U32.AND UP0, UPT, UR7, 0x8, UPT ;  /* 0x000000080700788c */ /* 0x000fe4000bf06070 */
[----:B------:R-:W-:-:S04]  /*09a0*/  ULOP3.LUT UR5, UR6, 0x7, URZ, 0xc0, !UPT ;  /* 0x0000000706057892 */ /* 0x000fc8000f8ec0ff */
[----:B------:R-:W-:-:S03]  /*09b0*/  UISETP.NE.AND UP1, UPT, UR5, URZ, UPT ;  /* 0x000000ff0500728c */ /* 0x000fc6000bf25270 */
[----:B------:R-:W-:Y:S08]  /*09c0*/  BRA.U !UP0, `(.L_x_21) ;  /* 0x0000000108e47547 */ /* 0x000ff0000b800000 */
[----:B------:R-:W0:Y:S01]  /*09d0*/  LDC.64 R4, c[0x0][0x390] ;  /* 0x0000e400ff047b82 */ /* 0x000e220000000a00 */
[----:B------:R-:W1:Y:S01]  /*09e0*/  LDCU.64 UR8, c[0x0][0x380] ;  /* 0x00007000ff0877ac */ /* 0x000e620008000a00 */
[----:B------:R-:W-:-:S05]  /*09f0*/  IADD3 R3, P0, PT, R6, R7, RZ ;  /* 0x0000000706037210 */ /* 0x000fca0007f1e0ff */
[----:B------:R-:W-:Y:S01]  /*0a00*/  IMAD.X R8, RZ, RZ, R9, P0 ;  /* 0x000000ffff087224 */ /* 0x000fe200000e0609 */
[----:B-1----:R-:W-:-:S04]  /*0a10*/  LEA R2, P0, R3, UR8, 0x1 ;  /* 0x0000000803027c11 */ /* 0x002fc8000f8008ff */
[----:B------:R-:W-:Y:S01]  /*0a20*/  LEA.HI.X R3, R3, UR9, R8, 0x1, P0 ;  /* 0x0000000903037c11 */ /* 0x000fe200080f0c08 */
[----:B0-----:R-:W-:-:S04]  /*0a30*/  IMAD.WIDE.U32 R4, R7, 0x2, R4 ;  /* 0x0000000207047825 */ /* 0x001fc800078e0004 */
        /* <DEDUP_REMOVED lines=14> */
[----:B------:R4:W5:Y:S04]  /*0b20*/  LDG.E.U16 R18, desc[UR10][R4.64+0xe] ;  /* 0x00000e0a04127981 */ /* 0x000968000c1e1500 */
[----:B------:R5:W5:Y:S01]  /*0b30*/  LDG.E.U16 R19, desc[UR10][R2.64+0xe] ;  /* 0x00000e0a02137981 */ /* 0x000b62000c1e1500 */
[----:B------:R-:W-:Y:S01]  /*0b40*/  PRMT R15, R15, 0x9910, RZ ;  /* 0x000099100f0f7816 */ /* 0x000fe200000000ff */
[----:B------:R-:W-:Y:S01]  /*0b50*/  VIADD R7, R7, 0x8 ;  /* 0x0000000807077836 */ /* 0x000fe20000000000 */
[----:B--2---:R-:W-:-:S02]  /*0b60*/  PRMT R24, R24, 0x9910, RZ ;  /* 0x0000991018187816 */ /* 0x004fc400000000ff */
[----:B---3--:R-:W-:-:S05]  /*0b70*/  PRMT R25, R25, 0x9910, RZ ;  /* 0x0000991019197816 */ /* 0x008fca00000000ff */
        /* <DEDUP_REMOVED lines=28> */
[----:B------:R-:W-:-:S05]  /*0d40*/  IMAD R2, R3, R4, R2 ;  /* 0x0000000403027224 */ /* 0x000fca00078e0202 */
[----:B------:R-:W-:-:S07]  /*0d50*/  PRMT R15, R2, 0x7610, R15 ;  /* 0x00007610020f7816 */ /* 0x000fce000000000f */
.L_x_21:
        /* <DEDUP_REMOVED lines=18> */
[----:B------:R4:W5:Y:S04]  /*0e80*/  LDG.E.U16 R8, desc[UR10][R4.64+0x6] ;  /* 0x0000060a04087981 */ /* 0x000968000c1e1500 */
[----:B------:R5:W5:Y:S01]  /*0e90*/  LDG.E.U16 R10, desc[UR10][R2.64+0x6] ;  /* 0x0000060a020a7981 */ /* 0x000b62000c1e1500 */
[----:B------:R-:W-:Y:S01]  /*0ea0*/  PRMT R15, R15, 0x9910, RZ ;  /* 0x000099100f0f7816 */ /* 0x000fe200000000ff */
[----:B------:R-:W-:Y:S01]  /*0eb0*/  VIADD R7, R7, 0x4 ;  /* 0x0000000407077836 */ /* 0x000fe20000000000 */
[----:B---3--:R-:W-:-:S02]  /*0ec0*/  PRMT R18, R14, 0x9910, RZ ;  /* 0x000099100e127816 */ /* 0x008fc400000000ff */
[----:B--2---:R-:W-:Y:S01]  /*0ed0*/  PRMT R14, R13, 0x9910, RZ ;  /* 0x000099100d0e7816 */ /* 0x004fe200000000ff */
[----:B------:R-:W-:Y:S02]  /*0ee0*/  IMAD.MOV.U32 R13, RZ, RZ, R15 ;  /* 0x000000ffff0d7224 */ /* 0x000fe400078e000f */
        /* <DEDUP_REMOVED lines=15> */
.L_x_22:
[----:B------:R-:W-:Y:S05]  /*0fe0*/  BRA.U !UP1, `(.L_x_18) ;  /* 0x0000000109687547 */ /* 0x000fea000b800000 */
[----:B------:R-:W0:Y:S01]  /*0ff0*/  LDC.64 R2, c[0x0][0x390] ;  /* 0x0000e400ff027b82 */ /* 0x000e220000000a00 */
[----:B------:R-:W1:Y:S01]  /*1000*/  LDCU.64 UR6, c[0x0][0x380] ;  /* 0x00007000ff0677ac */ /* 0x000e620008000a00 */
[----:B------:R-:W-:Y:S01]  /*1010*/  IADD3 R6, P0, PT, R6, R7, RZ ;  /* 0x0000000706067210 */ /* 0x000fe20007f1e0ff */
[----:B------:R-:W-:-:S04]  /*1020*/  UIADD3 UR4, UPT, UPT, -UR4, URZ, URZ ;  /* 0x000000ff04047290 */ /* 0x000fc8000fffe1ff */
[----:B------:R-:W-:Y:S02]  /*1030*/  IMAD.X R9, RZ, RZ, R9, P0 ;  /* 0x000000ffff097224 */ /* 0x000fe400000e0609 */
[----:B0-----:R-:W-:Y:S01]  /*1040*/  IMAD.WIDE.U32 R2, R7, 0x2, R2 ;  /* 0x0000000207027825 */ /* 0x001fe200078e0002 */
[----:B-1----:R-:W-:-:S03]  /*1050*/  LEA R7, P0, R6, UR6, 0x1 ;  /* 0x0000000606077c11 */ /* 0x002fc6000f8008ff */
[----:B------:R-:W-:Y:S01]  /*1060*/  IMAD.MOV.U32 R5, RZ, RZ, R3 ;  /* 0x000000ffff057224 */ /* 0x000fe200078e0003 */
[----:B------:R-:W-:Y:S01]  /*1070*/  LEA.HI.X R8, R6, UR7, R9, 0x1, P0 ;  /* 0x0000000706087c11 */ /* 0x000fe200080f0c09 */
[----:B------:R-:W-:-:S08]  /*1080*/  IMAD.MOV.U32 R9, RZ, RZ, R2 ;  /* 0x000000ffff097224 */ /* 0x000fd000078e0002 */
.L_x_23:
[----:B------:R-:W-:Y:S02]  /*1090*/  IMAD.MOV.U32 R2, RZ, RZ, R7 ;  /* 0x000000ffff027224 */ /* 0x000fe400078e0007 */
[----:B------:R-:W-:Y:S02]  /*10a0*/  IMAD.MOV.U32 R4, RZ, RZ, R9 ;  /* 0x000000ffff047224 */ /* 0x000fe400078e0009 */
[----:B------:R-:W-:-:S04]  /*10b0*/  IMAD.MOV.U32 R3, RZ, RZ, R8 ;  /* 0x000000ffff037224 */ /* 0x000fc800078e0008 */
[----:B------:R0:W2:Y:S04]  /*10c0*/  LDG.E.U16 R4, desc[UR10][R4.64] ;  /* 0x0000000a04047981 */ /* 0x0000a8000c1e1500 */
[----:B------:R-:W3:Y:S01]  /*10d0*/  LDG.E.U16 R2, desc[UR10][R2.64] ;  /* 0x0000000a02027981 */ /* 0x000ee2000c1e1500 */
[----:B------:R-:W-:-:S04]  /*10e0*/  UIADD3 UR4, UPT, UPT, UR4, 0x1, URZ ;  /* 0x0000000104047890 */ /* 0x000fc8000fffe0ff */
[----:B------:R-:W-:Y:S01]  /*10f0*/  UISETP.NE.AND UP0, UPT, UR4, URZ, UPT ;  /* 0x000000ff0400728c */ /* 0x000fe2000bf05270 */
[----:B------:R-:W-:Y:S02]  /*1100*/  PRMT R10, R15, 0x9910, RZ ;  /* 0x000099100f0a7816 */ /* 0x000fe400000000ff */
[----:B------:R-:W-:Y:S02]  /*1110*/  IADD3 R9, P0, PT, R9, 0x2, RZ ;  /* 0x0000000209097810 */ /* 0x000fe40007f1e0ff */
[----:B------:R-:W-:-:S03]  /*1120*/  IADD3 R7, P1, PT, R7, 0x2, RZ ;  /* 0x0000000207077810 */ /* 0x000fc60007f3e0ff */
[----:B0-----:R-:W-:Y:S02]  /*1130*/  IMAD.X R5, RZ, RZ, R5, P0 ;  /* 0x000000ffff057224 */ /* 0x001fe400000e0605 */
[----:B------:R-:W-:Y:S01]  /*1140*/  IMAD.X R8, RZ, RZ, R8, P1 ;  /* 0x000000ffff087224 */ /* 0x000fe200008e0608 */
[----:B--2---:R-:W-:Y:S02]  /*1150*/  PRMT R6, R4, 0x9910, RZ ;  /* 0x0000991004067816 */ /* 0x004fe400000000ff */
[----:B---3--:R-:W-:-:S05]  /*1160*/  PRMT R15, R2, 0x9910, RZ ;  /* 0x00009910020f7816 */ /* 0x008fca00000000ff */
[----:B------:R-:W-:Y:S01]  /*1170*/  IMAD R15, R15, R6, R10 ;  /* 0x000000060f0f7224 */ /* 0x000fe200078e020a */
[----:B------:R-:W-:Y:S06]  /*1180*/  BRA.U UP0, `(.L_x_23) ;  /* 0xfffffffd00c07547 */ /* 0x000fec000b83ffff */
.L_x_18:
[----:B------:R-:W0:Y:S08]  /*1190*/  LDC.64 R2, c[0x0][0x388] ;  /* 0x0000e200ff027b82 */ /* 0x000e300000000a00 */
[----:B------:R-:W1:Y:S01]  /*11a0*/  LDC.64 R4, c[0x0][0x398] ;  /* 0x0000e600ff047b82 */ /* 0x000e620000000a00 */
[----:B0-----:R-:W-:-:S06]  /*11b0*/  IMAD.WIDE.U32 R2, R0, 0x2, R2 ;  /* 0x0000000200027825 */ /* 0x001fcc00078e0002 */
[----:B------:R-:W2:Y:S01]  /*11c0*/  LDG.E.U16 R2, desc[UR10][R2.64] ;  /* 0x0000000a02027981 */ /* 0x000ea2000c1e1500 */
[----:B-1----:R-:W-:-:S04]  /*11d0*/  IMAD.WIDE.U32 R4, R0, 0x2, R4 ;  /* 0x0000000200047825 */ /* 0x002fc800078e0004 */
[----:B--2---:R-:W-:-:S05]  /*11e0*/  IMAD.IADD R15, R2, 0x1, R15 ;  /* 0x00000001020f7824 */ /* 0x004fca00078e020f */
[----:B------:R-:W-:Y:S01]  /*11f0*/  STG.E.U16 desc[UR10][R4.64], R15 ;  /* 0x0000000f04007986 */ /* 0x000fe2000c10150a */
[----:B------:R-:W-:Y:S05]  /*1200*/  EXIT ;  /* 0x000000000000794d */ /* 0x000fea0003800000 */
.L_x_24:
        /* <DEDUP_REMOVED lines=15> */
.L_x_48:


//--------------------- .text._Z23hhlpLinearForwardKernelILi32EdEvPKT0_S2_S2_PS0_ii --------------------------
	.section	.text._Z23hhlpLinearForwardKernelILi32EdEvPKT0_S2_S2_PS0_ii,"ax",@progbits
	.align	128
        .global         _Z23hhlpLinearForwardKernelILi32EdEvPKT0_S2_S2_PS0_ii
        .type           _Z23hhlpLinearForwardKernelILi32EdEvPKT0_S2_S2_PS0_ii,@function
        .size           _Z23hhlpLinearForwardKernelILi32EdEvPKT0_S2_S2_PS0_ii,(.L_x_49 - _Z23hhlpLinearForwardKernelILi32EdEvPKT0_S2_S2_PS0_ii)
        .other          _Z23hhlpLinearForwardKernelILi32EdEvPKT0_S2_S2_PS0_ii,@"STO_CUDA_ENTRY STV_DEFAULT"
_Z23hhlpLinearForwardKernelILi32EdEvPKT0_S2_S2_PS0_ii:
.text._Z23hhlpLinearForwardKernelILi32EdEvPKT0_S2_S2_PS0_ii:
        /* <DEDUP_REMOVED lines=8> */
[----:B------:R-:W-:Y:S01]  /*0080*/  CS2R R26, SRZ ;  /* 0x00000000001a7805 */ /* 0x000fe2000001ff00 */
[----:B------:R-:W1:Y:S01]  /*0090*/  LDCU.64 UR10, c[0x0][0x358] ;  /* 0x00006b00ff0a77ac */ /* 0x000e620008000a00 */
[----:B0-----:R-:W-:-:S09]  /*00a0*/  UISETP.GE.AND UP0, UPT, UR6, 0x1, UPT ;  /* 0x000000010600788c */ /* 0x001fd2000bf06270 */
[----:B-1----:R-:W-:Y:S05]  /*00b0*/  BRA.U !UP0, `(.L_x_25) ;  /* 0x0000000908a07547 */ /* 0x002fea000b800000 */
[----:B------:R-:W-:Y:S02]  /*00c0*/  UISETP.GE.U32.AND UP1, UPT, UR6, 0x10, UPT ;  /* 0x000000100600788c */ /* 0x000fe4000bf26070 */
[----:B------:R-:W-:Y:S01]  /*00d0*/  IMAD R3, R0, UR6, RZ ;  /* 0x0000000600037c24 */ /* 0x000fe2000f8e02ff */
[----:B------:R-:W-:Y:S01]  /*00e0*/  ULOP3.LUT UR7, UR6, 0xf, URZ, 0xc0, !UPT ;  /* 0x0000000f06077892 */ /* 0x000fe2000f8ec0ff */
[----:B------:R-:W-:Y:S01]  /*00f0*/  IMAD.MOV.U32 R2, RZ, RZ, RZ ;  /* 0x000000ffff027224 */ /* 0x000fe200078e00ff */
[----:B------:R-:W-:Y:S02]  /*0100*/  CS2R R26, SRZ ;  /* 0x00000000001a7805 */ /* 0x000fe4000001ff00 */
[----:B------:R-:W-:Y:S01]  /*0110*/  SHF.R.S32.HI R28, RZ, 0x1f, R3 ;  /* 0x0000001fff1c7819 */ /* 0x000fe20000011403 */
[----:B------:R-:W-:Y:S01]  /*0120*/  UISETP.NE.AND UP0, UPT, UR7, URZ, UPT ;  /* 0x000000ff0700728c */ /* 0x000fe2000bf05270 */
[----:B------:R-:W-:Y:S10]  /*0130*/  BRA.U !UP1, `(.L_x_26) ;  /* 0x0000000509247547 */ /* 0x000ff4000b800000 */
[----:B------:R-:W0:Y:S01]  /*0140*/  LDCU.64 UR4, c[0x0][0x390] ;  /* 0x00007200ff0477ac */ /* 0x000e220008000a00 */
[----:B------:R-:W-:Y:S01]  /*0150*/  CS2R R26, SRZ ;  /* 0x00000000001a7805 */ /* 0x000fe2000001ff00 */
        /* <DEDUP_REMOVED lines=10> */
[----:B------:R-:W-:Y:S01]  /*0200*/  IMAD.U32 R11, RZ, RZ, UR5 ;  /* 0x00000005ff0b7e24 */ /* 0x000fe2000f8e00ff */
[----:B------:R-:W-:-:S09]  /*0210*/  IADD3.X R13, PT, PT, RZ, R13, RZ, P0, !PT ;  /* 0x0000000dff0d7210 */ /* 0x000fd200007fe4ff */
.L_x_27:
[----:B------:R-:W-:Y:S01]  /*0220*/  IMAD.MOV.U32 R4, RZ, RZ, R12 ;  /* 0x000000ffff047224 */ /* 0x000fe200078e000c */
[----:B------:R-:W-:Y:S01]  /*0230*/  MOV R6, R10 ;  /* 0x0000000a00067202 */ /* 0x000fe20000000f00 */
[----:B------:R-:W-:Y:S02]  /*0240*/  IMAD.MOV.U32 R5, RZ, RZ, R13 ;  /* 0x000000ffff057224 */ /* 0x000fe400078e000d */
[----:B------:R-:W-:-:S03]  /*0250*/  IMAD.MOV.U32 R7, RZ, RZ, R11 ;  /* 0x000000ffff077224 */ /* 0x000fc600078e000b */
[----:B------:R-:W2:Y:S04]  /*0260*/  LDG.E.64 R14, desc[UR10][R4.64+-0x40] ;  /* 0xffffc00a040e7981 */ /* 0x000ea8000c1e1b00 */
[----:B------:R-:W2:Y:S04]  /*0270*/  LDG.E.64 R8, desc[UR10][R6.64+-0x40] ;  /* 0xffffc00a06087981 */ /* 0x000ea8000c1e1b00 */
[----:B------:R-:W3:Y:S04]  /*0280*/  LDG.E.64 R12, desc[UR10][R4.64+-0x38] ;  /* 0xffffc80a040c7981 */ /* 0x000ee8000c1e1b00 */
[----:B------:R-:W3:Y:S04]  /*0290*/  LDG.E.64 R22, desc[UR10][R6.64+-0x38] ;  /* 0xffffc80a06167981 */ /* 0x000ee8000c1e1b00 */
[----:B------:R-:W4:Y:S04]  /*02a0*/  LDG.E.64 R10, desc[UR10][R4.64+-0x30] ;  /* 0xffffd00a040a7981 */ /* 0x000f28000c1e1b00 */
[----:B------:R-:W4:Y:S04]  /*02b0*/  LDG.E.64 R20, desc[UR10][R6.64+-0x30] ;  /* 0xffffd00a06147981 */ /* 0x000f28000c1e1b00 */
[----:B------:R-:W5:Y:S04]  /*02c0*/  LDG.E.64 R18, desc[UR10][R4.64+-0x28] ;  /* 0xffffd80a04127981 */ /* 0x000f68000c1e1b00 */
[----:B------:R-:W5:Y:S04]  /*02d0*/  LDG.E.64 R16, desc[UR10][R6.64+-0x28] ;  /* 0xffffd80a06107981 */ /* 0x000f68000c1e1b00 */
[----:B------:R-:W5:Y:S01]  /*02e0*/  LDG.E.64 R24, desc[UR10][R6.64+-0x18] ;  /* 0xffffe80a06187981 */ /* 0x000f62000c1e1b00 */
[----:B--2---:R-:W-:-:S03]  /*02f0*/  DFMA R26, R14, R8, R26 ;  /* 0x000000080e1a722b */ /* 0x004fc6000000001a */
[----:B------:R-:W2:Y:S04]  /*0300*/  LDG.E.64 R8, desc[UR10][R4.64+-0x20] ;  /* 0xffffe00a04087981 */ /* 0x000ea8000c1e1b00 */
[----:B------:R-:W2:Y:S01]  /*0310*/  LDG.E.64 R14, desc[UR10][R6.64+-0x20] ;  /* 0xffffe00a060e7981 */ /* 0x000ea2000c1e1b00 */
[----:B---3--:R-:W-:-:S03]  /*0320*/  DFMA R22, R12, R22, R26 ;  /* 0x000000160c16722b */ /* 0x008fc6000000001a */
[----:B------:R-:W3:Y:S04]  /*0330*/  LDG.E.64 R12, desc[UR10][R4.64+-0x18] ;  /* 0xffffe80a040c7981 */ /* 0x000ee8000c1e1b00 */
[----:B------:R-:W3:Y:S01]  /*0340*/  LDG.E.64 R26, desc[UR10][R4.64+0x38] ;  /* 0x0000380a041a7981 */ /* 0x000ee2000c1e1b00 */
[----:B----4-:R-:W-:-:S03]  /*0350*/  DFMA R20, R10, R20, R22 ;  /* 0x000000140a14722b */ /* 0x010fc60000000016 */
[----:B------:R-:W4:Y:S04]  /*0360*/  LDG.E.64 R10, desc[UR10][R4.64+-0x10] ;  /* 0xfffff00a040a7981 */ /* 0x000f28000c1e1b00 */
[----:B------:R-:W4:Y:S01]  /*0370*/  LDG.E.64 R22, desc[UR10][R6.64+-0x10] ;  /* 0xfffff00a06167981 */ /* 0x000f22000c1e1b00 */
[----:B-----5:R-:W-:-:S03]  /*0380*/  DFMA R16, R18, R16, R20 ;  /* 0x000000101210722b */ /* 0x020fc60000000014 */
        /* <DEDUP_REMOVED lines=24> */
[----:B------:R-:W5:Y:S01]  /*0510*/  LDG.E.64 R20, desc[UR10][R6.64+0x38] ;  /* 0x0000380a06147981 */ /* 0x000f62000c1e1b00 */
[----:B------:R-:W-:-:S04]  /*0520*/  UIADD3 UR9, UPT, UPT, UR9, 0x10, URZ ;  /* 0x0000001009097890 */ /* 0x000fc8000fffe0ff */
[----:B------:R-:W-:Y:S01]  /*0530*/  UISETP.NE.AND UP1, UPT, UR9, URZ, UPT ;  /* 0x000000ff0900728c */ /* 0x000fe2000bf25270 */
[----:B--2---:R-:W-:-:S08]  /*0540*/  DFMA R8, R18, R8, R22 ;  /* 0x000000081208722b */ /* 0x004fd00000000016 */
[----:B---3--:R-:W-:-:S08]  /*0550*/  DFMA R8, R14, R16, R8 ;  /* 0x000000100e08722b */ /* 0x008fd00000000008 */
[----:B----4-:R-:W-:Y:S01]  /*0560*/  DFMA R8, R10, R12, R8 ;  /* 0x0000000c0a08722b */ /* 0x010fe20000000008 */
[----:B------:R-:W-:Y:S02]  /*0570*/  IADD3 R12, P0, PT, R4, 0x80, RZ ;  /* 0x00000080040c7810 */ /* 0x000fe40007f1e0ff */
[----:B------:R-:W-:-:S05]  /*0580*/  IADD3 R10, P1, PT, R6, 0x80, RZ ;  /* 0x00000080060a7810 */ /* 0x000fca0007f3e0ff */
[----:B-----5:R-:W-:Y:S01]  /*0590*/  DFMA R26, R26, R20, R8 ;  /* 0x000000141a1a722b */ /* 0x020fe20000000008 */
[----:B------:R-:W-:Y:S02]  /*05a0*/  IMAD.X R13, RZ, RZ, R5, P0 ;  /* 0x000000ffff0d7224 */ /* 0x000fe400000e0605 */
[----:B------:R-:W-:Y:S01]  /*05b0*/  IMAD.X R11, RZ, RZ, R7, P1 ;  /* 0x000000ffff0b7224 */ /* 0x000fe200008e0607 */
[----:B------:R-:W-:Y:S07]  /*05c0*/  BRA.U UP1, `(.L_x_27) ;  /* 0xfffffffd01147547 */ /* 0x000fee000b83ffff */
.L_x_26:
[----:B------:R-:W-:Y:S05]  /*05d0*/  BRA.U !UP0, `(.L_x_25) ;  /* 0x0000000508587547 */ /* 0x000fea000b800000 */
[----:B------:R-:W-:Y:S02]  /*05e0*/  UISETP.GE.U32.AND UP0, UPT, UR7, 0x8, UPT ;  /* 0x000000080700788c */ /* 0x000fe4000bf06070 */
[----:B------:R-:W-:-:S04]  /*05f0*/  ULOP3.LUT UR5, UR6, 0x7, URZ, 0xc0, !UPT ;  /* 0x0000000706057892 */ /* 0x000fc8000f8ec0ff */
[----:B------:R-:W-:-:S03]  /*0600*/  UISETP.NE.AND UP1, UPT, UR5, URZ, UPT ;  /* 0x000000ff0500728c */ /* 0x000fc6000bf25270 */
[----:B------:R-:W-:Y:S08]  /*0610*/  BRA.U !UP0, `(.L_x_28) ;  /* 0x0000000108807547 */ /* 0x000ff0000b800000 */
[----:B------:R-:W0:Y:S01]  /*0620*/  LDC.64 R4, c[0x0][0x390] ;  /* 0x0000e400ff047b82 */ /* 0x000e220000000a00 */
[----:B------:R-:W1:Y:S01]  /*0630*/  LDCU.64 UR8, c[0x0][0x380] ;  /* 0x00007000ff0877ac */ /* 0x000e620008000a00 */
[----:B------:R-:W-:-:S04]  /*0640*/  IADD3 R6, P0, PT, R3, R2, RZ ;  /* 0x0000000203067210 */ /* 0x000fc80007f1e0ff */
[----:B------:R-:W-:Y:S02]  /*0650*/  IADD3.X R7, PT, PT, RZ, R28, RZ, P0, !PT ;  /* 0x0000001cff077210 */ /* 0x000fe400007fe4ff */
[----:B-1----:R-:W-:-:S04]  /*0660*/  LEA R24, P0, R6, UR8, 0x3 ;  /* 0x0000000806187c11 */ /* 0x002fc8000f8018ff */
[----:B------:R-:W-:Y:S01]  /*0670*/  LEA.HI.X R25, R6, UR9, R7, 0x3, P0 ;  /* 0x0000000906197c11 */ /* 0x000fe200080f1c07 */
[----:B0-----:R-:W-:-:S04]  /*0680*/  IMAD.WIDE.U32 R4, R2, 0x8, R4 ;  /* 0x0000000802047825 */ /* 0x001fc800078e0004 */
        /* <DEDUP_REMOVED lines=17> */
[----:B------:R-:W4:Y:S04]  /*07a0*/  LDG.E.64 R6, desc[UR10][R24.64+0x30] ;  /* 0x0000300a18067981 */ /* 0x000f28000c1e1b00 */
[----:B------:R-:W4:Y:S01]  /*07b0*/  LDG.E.64 R4, desc[UR10][R4.64+0x38] ;  /* 0x0000380a04047981 */ /* 0x000f22000c1e1b00 */
[----:B-----5:R-:W-:Y:S01]  /*07c0*/  DFMA R18, R18, R20, R22 ;  /* 0x000000141212722b */ /* 0x020fe20000000016 */
[----:B------:R-:W-:-:S07]  /*07d0*/  VIADD R2, R2, 0x8 ;  /* 0x0000000802027836 */ /* 0x000fce0000000000 */
[----:B--2---:R-:W-:-:S08]  /*07e0*/  DFMA R14, R14, R16, R18 ;  /* 0x000000100e0e722b */ /* 0x004fd00000000012 */
[----:B---3--:R-:W-:-:S08]  /*07f0*/  DFMA R10, R10, R12, R14 ;  /* 0x0000000c0a0a722b */ /* 0x008fd0000000000e */
[----:B----4-:R-:W-:-:S08]  /*0800*/  DFMA R6, R6, R8, R10 ;  /* 0x000000080606722b */ /* 0x010fd0000000000a */
[----:B------:R-:W-:-:S11]  /*0810*/  DFMA R26, R26, R4, R6 ;  /* 0x000000041a1a722b */ /* 0x000fd60000000006 */
.L_x_28:
        /* <DEDUP_REMOVED lines=19> */
[----:B------:R-:W5:Y:S01]  /*0950*/  LDG.E.64 R20, desc[UR10][R16.64+0x18] ;  /* 0x0000180a10147981 */ /* 0x000f62000c1e1b00 */
[----:B------:R-:W-:Y:S01]  /*0960*/  VIADD R2, R2, 0x4 ;  /* 0x0000000402027836 */ /* 0x000fe20000000000 */
[----:B--2---:R-:W-:-:S08]  /*0970*/  DFMA R4, R6, R4, R26 ;  /* 0x000000040604722b */ /* 0x004fd0000000001a */
[----:B---3--:R-:W-:-:S08]  /*0980*/  DFMA R4, R10, R8, R4 ;  /* 0x000000080a04722b */ /* 0x008fd00000000004 */
[----:B----4-:R-:W-:-:S08]  /*0990*/  DFMA R4, R14, R12, R4 ;  /* 0x0000000c0e04722b */ /* 0x010fd00000000004 */
[----:B-----5:R-:W-:-:S11]  /*09a0*/  DFMA R26, R20, R18, R4 ;  /* 0x00000012141a722b */ /* 0x020fd60000000004 */
.L_x_29:
[----:B------:R-:W-:Y:S05]  /*09b0*/  BRA.U !UP1, `(.L_x_25) ;  /* 0x0000000109607547 */ /* 0x000fea000b800000 */
[----:B------:R-:W0:Y:S01]  /*09c0*/  LDC.64 R4, c[0x0][0x390] ;  /* 0x0000e400ff047b82 */ /* 0x000e220000000a00 */
[----:B------:R-:W1:Y:S01]  /*09d0*/  LDCU.64 UR6, c[0x0][0x380] ;  /* 0x00007000ff0677ac */ /* 0x000e620008000a00 */
[----:B------:R-:W-:Y:S01]  /*09e0*/  IADD3 R7, P0, PT, R3, R2, RZ ;  /* 0x0000000203077210 */ /* 0x000fe20007f1e0ff */
[----:B------:R-:W-:-:S03]  /*09f0*/  UIADD3 UR4, UPT, UPT, -UR4, URZ, URZ ;  /* 0x000000ff04047290 */ /* 0x000fc6000fffe1ff */
[----:B------:R-:W-:Y:S02]  /*0a00*/  IADD3.X R28, PT, PT, RZ, R28, RZ, P0, !PT ;  /* 0x0000001cff1c7210 */ /* 0x000fe400007fe4ff */
[----:B-1----:R-:W-:-:S04]  /*0a10*/  LEA R6, P0, R7, UR6, 0x3 ;  /* 0x0000000607067c11 */ /* 0x002fc8000f8018ff */
[----:B------:R-:W-:Y:S01]  /*0a20*/  LEA.HI.X R7, R7, UR7, R28, 0x3, P0 ;  /* 0x0000000707077c11 */ /* 0x000fe200080f1c1c */
[----:B0-----:R-:W-:-:S04]  /*0a30*/  IMAD.WIDE.U32 R2, R2, 0x8, R4 ;  /* 0x0000000802027825 */ /* 0x001fc800078e0004 */
[----:B------:R-:W-:Y:S02]  /*0a40*/  IMAD.MOV.U32 R8, RZ, RZ, R2 ;  /* 0x000000ffff087224 */ /* 0x000fe400078e0002 */
[----:B------:R-:W-:-:S07]  /*0a50*/  IMAD.MOV.U32 R9, RZ, RZ, R3 ;  /* 0x000000ffff097224 */ /* 0x000fce00078e0003 */
.L_x_30:
[----:B------:R-:W-:Y:S01]  /*0a60*/  IMAD.MOV.U32 R2, RZ, RZ, R6 ;  /* 0x000000ffff027224 */ /* 0x000fe200078e0006 */
[----:B------:R-:W-:Y:S01]  /*0a70*/  MOV R3, R7 ;  /* 0x0000000700037202 */ /* 0x000fe20000000f00 */
[----:B------:R-:W-:Y:S02]  /*0a80*/  IMAD.MOV.U32 R4, RZ, RZ, R8 ;  /* 0x000000ffff047224 */ /* 0x000fe400078e0008 */
[----:B------:R-:W-:-:S03]  /*0a90*/  IMAD.MOV.U32 R5, RZ, RZ, R9 ;  /* 0x000000ffff057224 */ /* 0x000fc600078e0009 */
[----:B------:R-:W2:Y:S04]  /*0aa0*/  LDG.E.64 R2, desc[UR10][R2.64] ;  /* 0x0000000a02027981 */ /* 0x000ea8000c1e1b00 */
[----:B------:R-:W2:Y:S01]  /*0ab0*/  LDG.E.64 R4, desc[UR10][R4.64] ;  /* 0x0000000a04047981 */ /* 0x000ea2000c1e1b00 */
[----:B------:R-:W-:Y:S01]  /*0ac0*/  UIADD3 UR4, UPT, UPT, UR4, 0x1, URZ ;  /* 0x0000000104047890 */ /* 0x000fe2000fffe0ff */
[----:B------:R-:W-:Y:S02]  /*0ad0*/  IADD3 R6, P1, PT, R6, 0x8, RZ ;  /* 0x0000000806067810 */ /* 0x000fe40007f3e0ff */
[----:B------:R-:W-:Y:S01]  /*0ae0*/  IADD3 R8, P0, PT, R8, 0x8, RZ ;  /* 0x0000000808087810 */ /* 0x000fe20007f1e0ff */
[----:B------:R-:W-:Y:S02]  /*0af0*/  UISETP.NE.AND UP0, UPT, UR4, URZ, UPT ;  /* 0x000000ff0400728c */ /* 0x000fe4000bf05270 */
[----:B------:R-:W-:Y:S01]  /*0b00*/  IMAD.X R7, RZ, RZ, R7, P1 ;  /* 0x000000ffff077224 */ /* 0x000fe200008e0607 */
[----:B------:R-:W-:Y:S01]  /*0b10*/  IADD3.X R9, PT, PT, RZ, R9, RZ, P0, !PT ;  /* 0x00000009ff097210 */ /* 0x000fe200007fe4ff */
[----:B--2---:R-:W-:-:S05]  /*0b20*/  DFMA R26, R2, R4, R26 ;  /* 0x00000004021a722b */ /* 0x004fca000000001a */
[----:B------:R-:W-:Y:S06]  /*0b30*/  BRA.U UP0, `(.L_x_30) ;  /* 0xfffffffd00c87547 */ /* 0x000fec000b83ffff */
.L_x_25:
[----:B------:R-:W0:Y:S08]  /*0b40*/  LDC.64 R2, c[0x0][0x388] ;  /* 0x0000e200ff027b82 */ /* 0x000e300000000a00 */
[----:B------:R-:W1:Y:S01]  /*0b50*/  LDC.64 R4, c[0x0][0x398] ;  /* 0x0000e600ff047b82 */ /* 0x000e620000000a00 */
[----:B0-----:R-:W-:-:S06]  /*0b60*/  IMAD.WIDE.U32 R2, R0, 0x8, R2 ;  /* 0x0000000800027825 */ /* 0x001fcc00078e0002 */
[----:B------:R-:W2:Y:S01]  /*0b70*/  LDG.E.64 R2, desc[UR10][R2.64] ;  /* 0x0000000a02027981 */ /* 0x000ea2000c1e1b00 */
[----:B-1----:R-:W-:Y:S01]  /*0b80*/  IMAD.WIDE.U32 R4, R0, 0x8, R4 ;  /* 0x0000000800047825 */ /* 0x002fe200078e0004 */
[----:B--2---:R-:W-:-:S07]  /*0b90*/  DADD R26, R2, R26 ;  /* 0x00000000021a7229 */ /* 0x004fce000000001a */
[----:B------:R-:W-:Y:S01]  /*0ba0*/  STG.E.64 desc[UR10][R4.64], R26 ;  /* 0x0000001a04007986 */ /* 0x000fe2000c101b0a */
[----:B------:R-:W-:Y:S05]  /*0bb0*/  EXIT ;  /* 0x000000000000794d */ /* 0x000fea0003800000 */
.L_x_31:
        /* <DEDUP_REMOVED lines=12> */
.L_x_49:


//--------------------- .text._Z23hhlpLinearForwardKernelILi32EfEvPKT0_S2_S2_PS0_ii --------------------------
	.section	.text._Z23hhlpLinearForwardKernelILi32EfEvPKT0_S2_S2_PS0_ii,"ax",@progbits
	.align	128
        .global         _Z23hhlpLinearForwardKernelILi32EfEvPKT0_S2_S2_PS0_ii
        .type           _Z23hhlpLinearForwardKernelILi32EfEvPKT0_S2_S2_PS0_ii,@function
        .size           _Z23hhlpLinearForwardKernelILi32EfEvPKT0_S2_S2_PS0_ii,(.L_x_50 - _Z23hhlpLinearForwardKernelILi32EfEvPKT0_S2_S2_PS0_ii)
        .other          _Z23hhlpLinearForwardKernelILi32EfEvPKT0_S2_S2_PS0_ii,@"STO_CUDA_ENTRY STV_DEFAULT"
_Z23hhlpLinearForwardKernelILi32EfEvPKT0_S2_S2_PS0_ii:
.text._Z23hhlpLinearForwardKernelILi32EfEvPKT0_S2_S2_PS0_ii:
[----:B------:R-:W-:Y:S01]  /*0000*/  LDC R1, c[0x0][0x37c] ;  /* 0x0000df00ff017b82 */ /* 0x000fe20000000800 */
[----:B------:R-:W0:Y:S01]  /*0010*/  S2R R0, SR_CTAID.Y ;  /* 0x0000000000007919 */ /* 0x000e220000002600 */
[----:B------:R-:W1:Y:S01]  /*0020*/  LDCU UR4, c[0x0][0x3a4] ;  /* 0x00007480ff0477ac */ /* 0x000e620008000800 */
[----:B------:R-:W0:Y:S02]  /*0030*/  S2R R3, SR_TID.Y ;  /* 0x0000000000037919 */ /* 0x000e240000002200 */
[----:B0-----:R-:W-:-:S04]  /*0040*/  LEA R0, R0, R3, 0x5 ;  /* 0x0000000300007211 */ /* 0x001fc800078e28ff */
[----:B-1----:R-:W-:-:S13]  /*0050*/  ISETP.GE.AND P0, PT, R0, UR4, PT ;  /* 0x0000000400007c0c */ /* 0x002fda000bf06270 */
[----:B------:R-:W-:Y:S05]  /*0060*/  @P0 EXIT ;  /* 0x000000000000094d */ /* 0x000fea0003800000 */
[----:B------:R-:W0:Y:S01]  /*0070*/  LDCU UR6, c[0x0][0x3a0] ;  /* 0x00007400ff0677ac */ /* 0x000e220008000800 */
[----:B------:R-:W-:Y:S01]  /*0080*/  HFMA2 R14, -RZ, RZ, 0, 0 ;  /* 0x00000000ff0e7431 */ /* 0x000fe200000001ff */
[----:B------:R-:W1:Y:S01]  /*0090*/  LDCU.64 UR10, c[0x0][0x358] ;  /* 0x00006b00ff0a77ac */ /* 0x000e620008000a00 */
[----:B0-----:R-:W-:-:S09]  /*00a0*/  UISETP.GE.AND UP0, UPT, UR6, 0x1, UPT ;  /* 0x000000010600788c */ /* 0x001fd2000bf06270 */
[----:B-1----:R-:W-:Y:S05]  /*00b0*/  BRA.U !UP0, `(.L_x_32) ;  /* 0x0000000908907547 */ /* 0x002fea000b800000 */
[----:B------:R-:W-:Y:S02]  /*00c0*/  UISETP.GE.U32.AND UP1, UPT, UR6, 0x10, UPT ;  /* 0x000000100600788c */ /* 0x000fe4000bf26070 */
[----:B------:R-:W-:Y:S01]  /*00d0*/  IMAD R6, R0, UR6, RZ ;  /* 0x0000000600067c24 */ /* 0x000fe2000f8e02ff */
[----:B------:R-:W-:Y:S01]  /*00e0*/  ULOP3.LUT UR7, UR6, 0xf, URZ, 0xc0, !UPT ;  /* 0x0000000f06077892 */ /* 0x000fe2000f8ec0ff */
[----:B------:R-:W-:Y:S02]  /*00f0*/  MOV R14, RZ ;  /* 0x000000ff000e7202 */ /* 0x000fe40000000f00 */
[----:B------:R-:W-:Y:S01]  /*0100*/  MOV R7, RZ ;  /* 0x000000ff00077202 */ /* 0x000fe20000000f00 */
[----:B------:R-:W-:Y:S01]  /*0110*/  UISETP.NE.AND UP0, UPT, UR7, URZ, UPT ;  /* 0x000000ff0700728c */ /* 0x000fe2000bf05270 */
[----:B------:R-:W-:Y:S01]  /*0120*/  SHF.R.S32.HI R9, RZ, 0x1f, R6 ;  /* 0x0000001fff097819 */ /* 0x000fe20000011406 */
[----:B------:R-:W-:Y:S09]  /*0130*/  BRA.U !UP1, `(.L_x_33) ;  /* 0x0000000509147547 */ /* 0x000ff2000b800000 */
[----:B------:R-:W0:Y:S01]  /*0140*/  LDCU.64 UR4, c[0x0][0x390] ;  /* 0x00007200ff0477ac */ /* 0x000e220008000a00 */
[----:B------:R-:W-:Y:S01]  /*0150*/  MOV R14, RZ ;  /* 0x000000ff000e7202 */ /* 0x000fe20000000f00 */
[----:B------:R-:W1:Y:S01]  /*0160*/  LDCU.64 UR8, c[0x0][0x380] ;  /* 0x00007000ff0877ac */ /* 0x000e620008000a00 */
[----:B0-----:R-:W-:Y:S01]  /*0170*/  UIADD3 UR4, UP1, UPT, UR4, 0x20, URZ ;  /* 0x0000002004047890 */ /* 0x001fe2000ff3e0ff */
[----:B-1----:R-:W-:Y:S01]  /*0180*/  LEA R2, P0, R6, UR8, 0x2 ;  /* 0x0000000806027c11 */ /* 0x002fe2000f8010ff */
[----:B------:R-:W-:-:S04]  /*0190*/  ULOP3.LUT UR8, UR6, 0x7ffffff0, URZ, 0xc0, !UPT ;  /* 0x7ffffff006087892 */ /* 0x000fc8000f8ec0ff */
[----:B------:R-:W-:Y:S01]  /*01a0*/  MOV R4, UR4 ;  /* 0x0000000400047c02 */ /* 0x000fe20008000f00 */
[----:B------:R-:W-:Y:S01]  /*01b0*/  UIADD3.X UR5, UPT, UPT, URZ, UR5, URZ, UP1, !UPT ;  /* 0x00000005ff057290 */ /* 0x000fe20008ffe4ff */
[----:B------:R-:W-:Y:S01]  /*01c0*/  LEA.HI.X R3, R6, UR9, R9, 0x2, P0 ;  /* 0x0000000906037c11 */ /* 0x000fe200080f1409 */
[----:B------:R-:W-:Y:S01]  /*01d0*/  UIADD3 UR9, UPT, UPT, -UR8, URZ, URZ ;  /* 0x000000ff08097290 */ /* 0x000fe2000fffe1ff */
[----:B------:R-:W-:Y:S02]  /*01e0*/  IADD3 R2, P0, PT, R2, 0x20, RZ ;  /* 0x0000002002027810 */ /* 0x000fe40007f1e0ff */
[----:B------:R-:W-:Y:S02]  /*01f0*/  MOV R7, UR8 ;  /* 0x0000000800077c02 */ /* 0x000fe40008000f00 */
[----:B------:R-:W-:Y:S01]  /*0200*/  MOV R5, UR5 ;  /* 0x0000000500057c02 */ /* 0x000fe20008000f00 */
[----:B------:R-:W-:-:S08]  /*0210*/  IMAD.X R3, RZ, RZ, R3, P0 ;  /* 0x000000ffff037224 */ /* 0x000fd000000e0603 */
.L_x_34:
[----:B------:R-:W2:Y:S04]  /*0220*/  LDG.E R17, desc[UR10][R2.64+-0x20] ;  /* 0xffffe00a02117981 */ /* 0x000ea8000c1e1900 */
[----:B------:R-:W2:Y:S04]  /*0230*/  LDG.E R16, desc[UR10][R4.64+-0x20] ;  /* 0xffffe00a04107981 */ /* 0x000ea8000c1e1900 */
[----:B------:R-:W3:Y:S04]  /*0240*/  LDG.E R19, desc[UR10][R2.64+-0x1c] ;  /* 0xffffe40a02137981 */ /* 0x000ee8000c1e1900 */
[----:B------:R-:W3:Y:S04]  /*0250*/  LDG.E R24, desc[UR10][R4.64+-0x1c] ;  /* 0xffffe40a04187981 */ /* 0x000ee8000c1e1900 */
[----:B------:R-:W4:Y:S04]  /*0260*/  LDG.E R18, desc[UR10][R2.64+-0x18] ;  /* 0xffffe80a02127981 */ /* 0x000f28000c1e1900 */
[----:B------:R-:W4:Y:S04]  /*0270*/  LDG.E R21, desc[UR10][R4.64+-0x18] ;  /* 0xffffe80a04157981 */ /* 0x000f28000c1e1900 */
[----:B------:R-:W5:Y:S04]  /*0280*/  LDG.E R23, desc[UR10][R2.64+-0x14] ;  /* 0xffffec0a02177981 */ /* 0x000f68000c1e1900 */
        /* <DEDUP_REMOVED lines=8> */
[----:B------:R-:W5:Y:S01]  /*0310*/  LDG.E R15, desc[UR10][R4.64+-0x4] ;  /* 0xfffffc0a040f7981 */ /* 0x000f62000c1e1900 */
[----:B--2---:R-:W-:-:S03]  /*0320*/  FFMA R16, R17, R16, R14 ;  /* 0x0000001011107223 */ /* 0x004fc6000000000e */
[----:B------:R-:W2:Y:S04]  /*0330*/  LDG.E R14, desc[UR10][R2.64] ;  /* 0x0000000a020e7981 */ /* 0x000ea8000c1e1900 */
[----:B------:R-:W2:Y:S01]  /*0340*/  LDG.E R17, desc[UR10][R4.64] ;  /* 0x0000000a04117981 */ /* 0x000ea2000c1e1900 */
[----:B---3--:R-:W-:-:S03]  /*0350*/  FFMA R27, R19, R24, R16 ;  /* 0x00000018131b7223 */ /* 0x008fc60000000010 */
[----:B------:R-:W3:Y:S04]  /*0360*/  LDG.E R16, desc[UR10][R2.64+0x4] ;  /* 0x0000040a02107981 */ /* 0x000ee8000c1e1900 */
[----:B------:R-:W3:Y:S01]  /*0370*/  LDG.E R19, desc[UR10][R4.64+0x4] ;  /* 0x0000040a04137981 */ /* 0x000ee2000c1e1900 */
[----:B----4-:R-:W-:-:S03]  /*0380*/  FFMA R24, R18, R21, R27 ;  /* 0x0000001512187223 */ /* 0x010fc6000000001b */
[----:B------:R-:W4:Y:S04]  /*0390*/  LDG.E R18, desc[UR10][R2.64+0x8] ;  /* 0x0000080a02127981 */ /* 0x000f28000c1e1900 */
[----:B------:R-:W4:Y:S01]  /*03a0*/  LDG.E R21, desc[UR10][R4.64+0x8] ;  /* 0x0000080a04157981 */ /* 0x000f22000c1e1900 */
[----:B-----5:R-:W-:-:S03]  /*03b0*/  FFMA R27, R23, R20, R24 ;  /* 0x00000014171b7223 */ /* 0x020fc60000000018 */
[----:B------:R-:W5:Y:S04]  /*03c0*/  LDG.E R20, desc[UR10][R2.64+0xc] ;  /* 0x00000c0a02147981 */ /* 0x000f68000c1e1900 */
[----:B------:R-:W5:Y:S01]  /*03d0*/  LDG.E R23, desc[UR10][R4.64+0xc] ;  /* 0x00000c0a04177981 */ /* 0x000f62000c1e1900 */
[----:B------:R-:W-:-:S03]  /*03e0*/  FFMA R27, R22, R25, R27 ;  /* 0x00000019161b7223 */ /* 0x000fc6000000001b */
        /* <DEDUP_REMOVED lines=9> */
[----:B------:R0:W5:Y:S04]  /*0480*/  LDG.E R12, desc[UR10][R2.64+0x1c] ;  /* 0x00001c0a020c7981 */ /* 0x000168000c1e1900 */
[----:B------:R1:W5:Y:S01]  /*0490*/  LDG.E R15, desc[UR10][R4.64+0x1c] ;  /* 0x00001c0a040f7981 */ /* 0x000362000c1e1900 */
[----:B------:R-:W-:-:S04]  /*04a0*/  UIADD3 UR9, UPT, UPT, UR9, 0x10, URZ ;  /* 0x0000001009097890 */ /* 0x000fc8000fffe0ff */
[----:B------:R-:W-:Y:S01]  /*04b0*/  UISETP.NE.AND UP1, UPT, UR9, URZ, UPT ;  /* 0x000000ff0900728c */ /* 0x000fe2000bf25270 */
[----:B0-----:R-:W-:Y:S02]  /*04c0*/  IADD3 R2, P0, PT, R2, 0x40, RZ ;  /* 0x0000004002027810 */ /* 0x001fe40007f1e0ff */
[----:B-1----:R-:W-:Y:S02]  /*04d0*/  IADD3 R4, P1, PT, R4, 0x40, RZ ;  /* 0x0000004004047810 */ /* 0x002fe40007f3e0ff */
[----:B------:R-:W-:Y:S02]  /*04e0*/  IADD3.X R3, PT, PT, RZ, R3, RZ, P0, !PT ;  /* 0x00000003ff037210 */ /* 0x000fe400007fe4ff */
[----:B------:R-:W-:Y:S01]  /*04f0*/  IADD3.X R5, PT, PT, RZ, R5, RZ, P1, !PT ;  /* 0x00000005ff057210 */ /* 0x000fe20000ffe4ff */
[----:B--2---:R-:W-:-:S04]  /*0500*/  FFMA R17, R14, R17, R27 ;  /* 0x000000110e117223 */ /* 0x004fc8000000001b */
[----:B---3--:R-:W-:-:S04]  /*0510*/  FFMA R17, R16, R19, R17 ;  /* 0x0000001310117223 */ /* 0x008fc80000000011 */
[----:B----4-:R-:W-:-:S04]  /*0520*/  FFMA R17, R18, R21, R17 ;  /* 0x0000001512117223 */ /* 0x010fc80000000011 */
[----:B-----5:R-:W-:-:S04]  /*0530*/  FFMA R17, R20, R23, R17 ;  /* 0x0000001714117223 */ /* 0x020fc80000000011 */
[----:B------:R-:W-:-:S04]  /*0540*/  FFMA R17, R22, R25, R17 ;  /* 0x0000001916117223 */ /* 0x000fc80000000011 */
[----:B------:R-:W-:-:S04]  /*0550*/  FFMA R8, R8, R11, R17 ;  /* 0x0000000b08087223 */ /* 0x000fc80000000011 */
[----:B------:R-:W-:-:S04]  /*0560*/  FFMA R13, R13, R10, R8 ;  /* 0x0000000a0d0d7223 */ /* 0x000fc80000000008 */
[----:B------:R-:W-:Y:S01]  /*0570*/  FFMA R14, R12, R15, R13 ;  /* 0x0000000f0c0e7223 */ /* 0x000fe2000000000d */
[----:B------:R-:W-:Y:S06]  /*0580*/  BRA.U UP1, `(.L_x_34) ;  /* 0xfffffffd01247547 */ /* 0x000fec000b83ffff */
.L_x_33:
        /* <DEDUP_REMOVED lines=28> */
[----:B------:R-:W-:-:S02]  /*0750*/  VIADD R7, R7, 0x8 ;  /* 0x0000000807077836 */ /* 0x000fc40000000000 */
[----:B--2---:R-:W-:-:S04]  /*0760*/  FFMA R15, R15, R16, R14 ;  /* 0x000000100f0f7223 */ /* 0x004fc8000000000e */
[----:B---3--:R-:W-:-:S04]  /*0770*/  FFMA R15, R18, R17, R15 ;  /* 0x00000011120f7223 */ /* 0x008fc8000000000f */
[----:B----4-:R-:W-:-:S04]  /*0780*/  FFMA R15, R20, R19, R15 ;  /* 0x00000013140f7223 */ /* 0x010fc8000000000f */
[----:B-----5:R-:W-:-:S04]  /*0790*/  FFMA R15, R22, R21, R15 ;  /* 0x00000015160f7223 */ /* 0x020fc8000000000f */
[----:B------:R-:W-:-:S04]  /*07a0*/  FFMA R15, R24, R23, R15 ;  /* 0x00000017180f7223 */ /* 0x000fc8000000000f */
[----:B------:R-:W-:-:S04]  /*07b0*/  FFMA R13, R12, R13, R15 ;  /* 0x0000000d0c0d7223 */ /* 0x000fc8000000000f */
[----:B------:R-:W-:-:S04]  /*07c0*/  FFMA R11, R8, R11, R13 ;  /* 0x0000000b080b7223 */ /* 0x000fc8000000000d */
[----:B------:R-:W-:-:S07]  /*07d0*/  FFMA R14, R10, R25, R11 ;  /* 0x000000190a0e7223 */ /* 0x000fce000000000b */
.L_x_35:
        /* <DEDUP_REMOVED lines=19> */
[----:B------:R-:W5:Y:S01]  /*0910*/  LDG.E R16, desc[UR10][R4.64+0xc] ;  /* 0x00000c0a04107981 */ /* 0x000f62000c1e1900 */
[----:B------:R-:W-:Y:S01]  /*0920*/  IADD3 R7, PT, PT, R7, 0x4, RZ ;  /* 0x0000000407077810 */ /* 0x000fe20007ffe0ff */
[----:B--2---:R-:W-:-:S04]  /*0930*/  FFMA R8, R11, R8, R14 ;  /* 0x000000080b087223 */ /* 0x004fc8000000000e */
[----:B---3--:R-:W-:-:S04]  /*0940*/  FFMA R8, R13, R10, R8 ;  /* 0x0000000a0d087223 */ /* 0x008fc80000000008 */
[----:B----4-:R-:W-:-:S04]  /*0950*/  FFMA R8, R15, R12, R8 ;  /* 0x0000000c0f087223 */ /* 0x010fc80000000008 */
[----:B-----5:R-:W-:-:S07]  /*0960*/  FFMA R14, R17, R16, R8 ;  /* 0x00000010110e7223 */ /* 0x020fce0000000008 */
.L_x_36:
[----:B------:R-:W-:Y:S05]  /*0970*/  BRA.U !UP1, `(.L_x_32) ;  /* 0x0000000109607547 */ /* 0x000fea000b800000 */
[----:B------:R-:W0:Y:S01]  /*0980*/  LDC.64 R2, c[0x0][0x390] ;  /* 0x0000e400ff027b82 */ /* 0x000e220000000a00 */
[----:B------:R-:W1:Y:S01]  /*0990*/  LDCU.64 UR6, c[0x0][0x380] ;  /* 0x00007000ff0677ac */ /* 0x000e620008000a00 */
[----:B------:R-:W-:Y:S01]  /*09a0*/  IADD3 R4, P0, PT, R6, R7, RZ ;  /* 0x0000000706047210 */ /* 0x000fe20007f1e0ff */
[----:B------:R-:W-:Y:S01]  /*09b0*/  UIADD3 UR4, UPT, UPT, -UR4, URZ, URZ ;  /* 0x000000ff04047290 */ /* 0x000fe2000fffe1ff */
[----:B0-----:R-:W-:Y:S02]  /*09c0*/  IMAD.WIDE.U32 R2, R7, 0x4, R2 ;  /* 0x0000000407027825 */ /* 0x001fe400078e0002 */
[----:B------:R-:W-:Y:S02]  /*09d0*/  IADD3.X R7, PT, PT, RZ, R9, RZ, P0, !PT ;  /* 0x00000009ff077210 */ /* 0x000fe400007fe4ff */
[----:B-1----:R-:W-:Y:S02]  /*09e0*/  LEA R6, P0, R4, UR6, 0x2 ;  /* 0x0000000604067c11 */ /* 0x002fe4000f8010ff */
[----:B------:R-:W-:-:S02]  /*09f0*/  MOV R8, R2 ;  /* 0x0000000200087202 */ /* 0x000fc40000000f00 */
[----:B------:R-:W-:Y:S02]  /*0a00*/  LEA.HI.X R7, R4, UR7, R7, 0x2, P0 ;  /* 0x0000000704077c11 */ /* 0x000fe400080f1407 */
[----:B------:R-:W-:-:S07]  /*0a10*/  MOV R9, R3 ;  /* 0x0000000300097202 */ /* 0x000fce0000000f00 */
.L_x_37:
[----:B------:R-:W-:Y:S01]  /*0a20*/  MOV R3, R7 ;  /* 0x0000000700037202 */ /* 0x000fe20000000f00 */
[----:B------:R-:W-:Y:S01]  /*0a30*/  IMAD.MOV.U32 R2, RZ, RZ, R6 ;  /* 0x000000ffff027224 */ /* 0x000fe200078e0006 */
[----:B------:R-:W-:Y:S02]  /*0a40*/  MOV R4, R8 ;  /* 0x0000000800047202 */ /* 0x000fe40000000f00 */
[----:B------:R-:W-:Y:S02]  /*0a50*/  MOV R5, R9 ;  /* 0x0000000900057202 */ /* 0x000fe40000000f00 */
[----:B------:R-:W2:Y:S04]  /*0a60*/  LDG.E R3, desc[UR10][R2.64] ;  /* 0x0000000a02037981 */ /* 0x000ea8000c1e1900 */
[----:B------:R-:W2:Y:S01]  /*0a70*/  LDG.E R4, desc[UR10][R4.64] ;  /* 0x0000000a04047981 */ /* 0x000ea2000c1e1900 */
[----:B------:R-:W-:Y:S01]  /*0a80*/  UIADD3 UR4, UPT, UPT, UR4, 0x1, URZ ;  /* 0x0000000104047890 */ /* 0x000fe2000fffe0ff */
[----:B------:R-:W-:-:S02]  /*0a90*/  IADD3 R8, P0, PT, R8, 0x4, RZ ;  /* 0x0000000408087810 */ /* 0x000fc40007f1e0ff */
[----:B------:R-:W-:Y:S01]  /*0aa0*/  IADD3 R6, P1, PT, R6, 0x4, RZ ;  /* 0x0000000406067810 */ /* 0x000fe20007f3e0ff */
[----:B------:R-:W-:Y:S01]  /*0ab0*/  UISETP.NE.AND UP0, UPT, UR4, URZ, UPT ;  /* 0x000000ff0400728c */ /* 0x000fe2000bf05270 */
[----:B------:R-:W-:Y:S02]  /*0ac0*/  IADD3.X R9, PT, PT, RZ, R9, RZ, P0, !PT ;  /* 0x00000009ff097210 */ /* 0x000fe400007fe4ff */
[----:B------:R-:W-:Y:S01]  /*0ad0*/  IADD3.X R7, PT, PT, RZ, R7, RZ, P1, !PT ;  /* 0x00000007ff077210 */ /* 0x000fe20000ffe4ff */
[----:B--2---:R-:W-:-:S05]  /*0ae0*/  FFMA R14, R3, R4, R14 ;  /* 0x00000004030e7223 */ /* 0x004fca000000000e */
[----:B------:R-:W-:Y:S05]  /*0af0*/  BRA.U UP0, `(.L_x_37) ;  /* 0xfffffffd00c87547 */ /* 0x000fea000b83ffff */
.L_x_32:
[----:B------:R-:W0:Y:S08]  /*0b00*/  LDC.64 R2, c[0x0][0x388] ;  /* 0x0000e200ff027b82 */ /* 0x000e300000000a00 */
[----:B------:R-:W1:Y:S01]  /*0b10*/  LDC.64 R4, c[0x0][0x398] ;  /* 0x0000e600ff047b82 */ /* 0x000e620000000a00 */
[----:B0-----:R-:W-:-:S06]  /*0b20*/  IMAD.WIDE.U32 R2, R0, 0x4, R2 ;  /* 0x0000000400027825 */ /* 0x001fcc00078e0002 */
[----:B------:R-:W2:Y:S01]  /*0b30*/  LDG.E R3, desc[UR10][R2.64] ;  /* 0x0000000a02037981 */ /* 0x000ea2000c1e1900 */
[----:B-1----:R-:W-:-:S04]  /*0b40*/  IMAD.WIDE.U32 R4, R0, 0x4, R4 ;  /* 0x0000000400047825 */ /* 0x002fc800078e0004 */
[----:B--2---:R-:W-:-:S05]  /*0b50*/  FADD R7, R3, R14 ;  /* 0x0000000e03077221 */ /* 0x004fca0000000000 */
[----:B------:R-:W-:Y:S01]  /*0b60*/  STG.E desc[UR10][R4.64], R7 ;  /* 0x0000000704007986 */ /* 0x000fe2000c10190a */
[----:B------:R-:W-:Y:S05]  /*0b70*/  EXIT ;  /* 0x000000000000794d */ /* 0x000fea0003800000 */
.L_x_38:
        /* <DEDUP_REMOVED lines=16> */
.L_x_50:


//--------------------- .nv.shared._Z28hhlpLinearBackwardDataKernelILi32EsEvPKT0_S2_PS0_ii --------------------------
	.section	.nv.shared._Z28hhlpLinearBackwardDataKernelILi32EsEvPKT0_S2_PS0_ii,"aw",@nobits
	.sectionflags	@""
	.align	2
.nv.shared._Z28hhlpLinearBackwardDataKernelILi32EsEvPKT0_S2_PS0_ii:
	.zero		1088


//--------------------- .nv.shared.reserved.0     --------------------------
	.section	.nv.shared.reserved.0,"aw",@nobits
	.weak		__nv_reservedSMEM_offset_0_alias
	.size		__nv_reservedSMEM_offset_0_alias, 0, 64
	.other		__nv_reservedSMEM_offset_0_alias,@"STO_CUDA_RESERVED_SHARED STV_DEFAULT"
__nv_reservedSMEM_offset_0_alias:
	.zero		0
	.zero		64


//--------------------- .nv.shared._Z28hhlpLinearBackwardDataKernelILi32EdEvPKT0_S2_PS0_ii --------------------------
	.section	.nv.shared._Z28hhlpLinearBackwardDataKernelILi32EdEvPKT0_S2_PS0_ii,"aw",@nobits
	.sectionflags	@""
	.align	8
.nv.shared._Z28hhlpLinearBackwardDataKernelILi32EdEvPKT0_S2_PS0_ii:
	.zero		1280


//--------------------- .nv.shared._Z28hhlpLinearBackwardDataKernelILi32EfEvPKT0_S2_PS0_ii --------------------------
	.section	.nv.shared._Z28hhlpLinearBackwardDataKernelILi32EfEvPKT0_S2_PS0_ii,"aw",@nobits
	.sectionflags	@""
	.align	4
.nv.shared._Z28hhlpLinearBackwardDataKernelILi32EfEvPKT0_S2_PS0_ii:
	.zero		1152


//--------------------- .nv.constant0._Z28hhlpLinearBackwardDataKernelILi32EsEvPKT0_S2_PS0_ii --------------------------
	.section	.nv.constant0._Z28hhlpLinearBackwardDataKernelILi32EsEvPKT0_S2_PS0_ii,"a",@progbits
	.sectionflags	@""
	.align	4
.nv.constant0._Z28hhlpLinearBackwardDataKernelILi32EsEvPKT0_S2_PS0_ii:
	.zero		928


//--------------------- .nv.constant0._Z28hhlpLinearBackwardDataKernelILi32EdEvPKT0_S2_PS0_ii --------------------------
	.section	.nv.constant0._Z28hhlpLinearBackwardDataKernelILi32EdEvPKT0_S2_PS0_ii,"a",@progbits
	.sectionflags	@""
	.align	4
.nv.constant0._Z28hhlpLinearBackwardDataKernelILi32EdEvPKT0_S2_PS0_ii:
	.zero		928


//--------------------- .nv.constant0._Z28hhlpLinearBackwardDataKernelILi32EfEvPKT0_S2_PS0_ii --------------------------
	.section	.nv.constant0._Z28hhlpLinearBackwardDataKernelILi32EfEvPKT0_S2_PS0_ii,"a",@progbits
	.sectionflags	@""
	.align	4
.nv.constant0._Z28hhlpLinearBackwardDataKernelILi32EfEvPKT0_S2_PS0_ii:
	.zero		928


//--------------------- .nv.constant0._Z31hhlpLinearBackwardWeightsKernelILi32EsEvPKT0_S2_PS0_ii --------------------------
	.section	.nv.constant0._Z31hhlpLinearBackwardWeightsKernelILi32EsEvPKT0_S2_PS0_ii,"a",@progbits
	.sectionflags	@""
	.align	4
.nv.constant0._Z31hhlpLinearBackwardWeightsKernelILi32EsEvPKT0_S2_PS0_ii:
	.zero		928


//--------------------- .nv.constant0._Z31hhlpLinearBackwardWeightsKernelILi32EdEvPKT0_S2_PS0_ii --------------------------
	.section	.nv.constant0._Z31hhlpLinearBackwardWeightsKernelILi32EdEvPKT0_S2_PS0_ii,"a",@progbits
	.sectionflags	@""
	.align	4
.nv.constant0._Z31hhlpLinearBackwardWeightsKernelILi32EdEvPKT0_S2_PS0_ii:
	.zero		928


//--------------------- .nv.constant0._Z31hhlpLinearBackwardWeightsKernelILi32EfEvPKT0_S2_PS0_ii --------------------------
	.section	.nv.constant0._Z31hhlpLinearBackwardWeightsKernelILi32EfEvPKT0_S2_PS0_ii,"a",@progbits
	.sectionflags	@""
	.align	4
.nv.constant0._Z31hhlpLinearBackwardWeightsKernelILi32EfEvPKT0_S2_PS0_ii:
	.zero		928


//--------------------- .nv.constant0._Z28hhlpLinearBackwardBiasKernelILi32EsEvPKT0_PS0_i --------------------------
	.section	.nv.constant0._Z28hhlpLinearBackwardBiasKernelILi32EsEvPKT0_PS0_i,"a",@progbits
	.sectionflags	@""
	.align	4
.nv.constant0._Z28hhlpLinearBackwardBiasKernelILi32EsEvPKT0_PS0_i:
	.zero		916


//--------------------- .nv.constant0._Z28hhlpLinearBackwardBiasKernelILi32EdEvPKT0_PS0_i --------------------------
	.section	.nv.constant0._Z28hhlpLinearBackwardBiasKernelILi32EdEvPKT0_PS0_i,"a",@progbits
	.sectionflags	@""
	.align	4
.nv.constant0._Z28hhlpLinearBackwardBiasKernelILi32EdEvPKT0_PS0_i:
	.zero		916


//--------------------- .nv.constant0._Z28hhlpLinearBackwardBiasKernelILi32EfEvPKT0_PS0_i --------------------------
	.section	.nv.constant0._Z28hhlpLinearBackwardBiasKernelILi32EfEvPKT0_PS0_i,"a",@progbits
	.sectionflags	@""
	.align	4
.nv.constant0._Z28hhlpLinearBackwardBiasKernelILi32EfEvPKT0_PS0_i:
	.zero		916


//--------------------- .nv.constant0._Z23hhlpLinearForwardKernelILi32EsEvPKT0_S2_S2_PS0_ii --------------------------
	.section	.nv.constant0._Z23hhlpLinearForwardKernelILi32EsEvPKT0_S2_S2_PS0_ii,"a",@progbits
	.sectionflags	@""
	.align	4
.nv.constant0._Z23hhlpLinearForwardKernelILi32EsEvPKT0_S2_S2_PS0_ii:
	.zero		936


//--------------------- .nv.constant0._Z23hhlpLinearForwardKernelILi32EdEvPKT0_S2_S2_PS0_ii --------------------------
	.section	.nv.constant0._Z23hhlpLinearForwardKernelILi32EdEvPKT0_S2_S2_PS0_ii,"a",@progbits
	.sectionflags	@""
	.align	4
.nv.constant0._Z23hhlpLinearForwardKernelILi32EdEvPKT0_S2_S2_PS0_ii:
	.zero		936


//--------------------- .nv.constant0._Z23hhlpLinearForwardKernelILi32EfEvPKT0_S2_S2_PS0_ii --------------------------
	.section	.nv.constant0._Z23hhlpLinearForwardKernelILi32EfEvPKT0_S2_S2_PS0_ii,"a",@progbits
	.sectionflags	@""
	.align	4
.nv.constant0._Z23hhlpLinearForwardKernelILi32EfEvPKT0_S2_S2_PS0_ii:
	.zero		936


//--------------------- SYMBOLS --------------------------

	.type		.nv.reservedSmem.offset0,@object
	.size		.nv.reservedSmem.offset0,0x4
	.type		.nv.reservedSmem.cap,@object
	.size		.nv.reservedSmem.cap,0x4
